//
// Generated by NVIDIA NVVM Compiler
//
// Compiler Build ID: CL-36424714
// Cuda compilation tools, release 13.0, V13.0.88
// Based on NVVM 20.0.0
//

.version 9.0
.target sm_100
.address_size 64

	// .globl	_Z18convolution2DNaivePKfPfiii
.const .align 4 .b8 c_kernel[100];
// _ZZ19convolution2DSharedPKfPfiiiE4tile has been demoted
// _ZZ23convolution1DHorizontalPKfPfiiiE3row has been demoted
// _ZZ21convolution1DVerticalPKfPfiiiE3col has been demoted

.visible .entry _Z18convolution2DNaivePKfPfiii(
	.param .u64 .ptr .align 1 _Z18convolution2DNaivePKfPfiii_param_0,
	.param .u64 .ptr .align 1 _Z18convolution2DNaivePKfPfiii_param_1,
	.param .u32 _Z18convolution2DNaivePKfPfiii_param_2,
	.param .u32 _Z18convolution2DNaivePKfPfiii_param_3,
	.param .u32 _Z18convolution2DNaivePKfPfiii_param_4
)
{
	.reg .pred 	%p<10>;
	.reg .b32 	%r<117>;
	.reg .b32 	%f<60>;
	.reg .b64 	%rd<49>;

	ld.param.u64 	%rd3, [_Z18convolution2DNaivePKfPfiii_param_0];
	ld.param.u64 	%rd2, [_Z18convolution2DNaivePKfPfiii_param_1];
	ld.param.u32 	%r32, [_Z18convolution2DNaivePKfPfiii_param_2];
	ld.param.u32 	%r33, [_Z18convolution2DNaivePKfPfiii_param_3];
	ld.param.u32 	%r34, [_Z18convolution2DNaivePKfPfiii_param_4];
	cvta.to.global.u64 	%rd1, %rd3;
	mov.u32 	%r35, %ctaid.x;
	mov.u32 	%r36, %ntid.x;
	mov.u32 	%r37, %tid.x;
	mad.lo.s32 	%r1, %r35, %r36, %r37;
	mov.u32 	%r38, %ctaid.y;
	mov.u32 	%r39, %ntid.y;
	mov.u32 	%r40, %tid.y;
	mad.lo.s32 	%r2, %r38, %r39, %r40;
	setp.ge.s32 	%p1, %r2, %r33;
	setp.ge.s32 	%p2, %r1, %r32;
	or.pred  	%p3, %p2, %p1;
	@%p3 bra 	$L__BB0_13;
	shl.b32 	%r3, %r34, 1;
	or.b32  	%r4, %r3, 1;
	neg.s32 	%r5, %r34;
	setp.lt.s32 	%p4, %r34, 0;
	mov.f32 	%f56, 0f00000000;
	@%p4 bra 	$L__BB0_12;
	add.s32 	%r6, %r33, -1;
	add.s32 	%r7, %r32, -1;
	and.b32  	%r8, %r3, 6;
	and.b32  	%r9, %r34, 1;
	sub.s32 	%r10, 3, %r34;
	and.b32  	%r41, %r4, -8;
	neg.s32 	%r11, %r41;
	sub.s32 	%r12, %r1, %r34;
	mov.f32 	%f56, 0f00000000;
	mov.u64 	%rd44, c_kernel;
	mov.u32 	%r109, %r5;
$L__BB0_3:
	setp.lt.u32 	%p5, %r3, 7;
	add.s32 	%r42, %r109, %r2;
	max.s32 	%r43, %r42, 0;
	min.s32 	%r44, %r43, %r6;
	add.s32 	%r45, %r109, %r34;
	mul.lo.s32 	%r110, %r45, %r4;
	add.s32 	%r15, %r110, %r34;
	mul.lo.s32 	%r16, %r44, %r32;
	mov.u32 	%r115, %r5;
	@%p5 bra 	$L__BB0_7;
	mov.u32 	%r111, %r12;
	mov.u32 	%r112, %r11;
	mov.u32 	%r113, %r10;
$L__BB0_5:
	.pragma "nounroll";
	max.s32 	%r46, %r111, 0;
	min.s32 	%r47, %r46, %r7;
	add.s32 	%r48, %r47, %r16;
	mul.wide.s32 	%rd4, %r48, 4;
	add.s64 	%rd5, %rd1, %rd4;
	ld.global.f32 	%f13, [%rd5];
	mul.wide.s32 	%rd6, %r110, 4;
	add.s64 	%rd8, %rd44, %rd6;
	ld.const.f32 	%f14, [%rd8];
	fma.rn.f32 	%f15, %f13, %f14, %f56;
	add.s32 	%r49, %r111, 1;
	max.s32 	%r50, %r49, 0;
	min.s32 	%r51, %r50, %r7;
	add.s32 	%r52, %r51, %r16;
	mul.wide.s32 	%rd9, %r52, 4;
	add.s64 	%rd10, %rd1, %rd9;
	ld.global.f32 	%f16, [%rd10];
	ld.const.f32 	%f17, [%rd8+4];
	fma.rn.f32 	%f18, %f16, %f17, %f15;
	add.s32 	%r53, %r111, 2;
	max.s32 	%r54, %r53, 0;
	min.s32 	%r55, %r54, %r7;
	add.s32 	%r56, %r55, %r16;
	mul.wide.s32 	%rd11, %r56, 4;
	add.s64 	%rd12, %rd1, %rd11;
	ld.global.f32 	%f19, [%rd12];
	ld.const.f32 	%f20, [%rd8+8];
	fma.rn.f32 	%f21, %f19, %f20, %f18;
	add.s32 	%r57, %r111, 3;
	max.s32 	%r58, %r57, 0;
	min.s32 	%r59, %r58, %r7;
	add.s32 	%r60, %r59, %r16;
	mul.wide.s32 	%rd13, %r60, 4;
	add.s64 	%rd14, %rd1, %rd13;
	ld.global.f32 	%f22, [%rd14];
	ld.const.f32 	%f23, [%rd8+12];
	fma.rn.f32 	%f24, %f22, %f23, %f21;
	add.s32 	%r61, %r111, 4;
	max.s32 	%r62, %r61, 0;
	min.s32 	%r63, %r62, %r7;
	add.s32 	%r64, %r63, %r16;
	mul.wide.s32 	%rd15, %r64, 4;
	add.s64 	%rd16, %rd1, %rd15;
	ld.global.f32 	%f25, [%rd16];
	ld.const.f32 	%f26, [%rd8+16];
	fma.rn.f32 	%f27, %f25, %f26, %f24;
	add.s32 	%r65, %r111, 5;
	max.s32 	%r66, %r65, 0;
	min.s32 	%r67, %r66, %r7;
	add.s32 	%r68, %r67, %r16;
	mul.wide.s32 	%rd17, %r68, 4;
	add.s64 	%rd18, %rd1, %rd17;
	ld.global.f32 	%f28, [%rd18];
	ld.const.f32 	%f29, [%rd8+20];
	fma.rn.f32 	%f30, %f28, %f29, %f27;
	add.s32 	%r69, %r111, 6;
	max.s32 	%r70, %r69, 0;
	min.s32 	%r71, %r70, %r7;
	add.s32 	%r72, %r71, %r16;
	mul.wide.s32 	%rd19, %r72, 4;
	add.s64 	%rd20, %rd1, %rd19;
	ld.global.f32 	%f31, [%rd20];
	ld.const.f32 	%f32, [%rd8+24];
	fma.rn.f32 	%f33, %f31, %f32, %f30;
	add.s32 	%r73, %r111, 7;
	max.s32 	%r74, %r73, 0;
	min.s32 	%r75, %r74, %r7;
	add.s32 	%r76, %r75, %r16;
	mul.wide.s32 	%rd21, %r76, 4;
	add.s64 	%rd22, %rd1, %rd21;
	ld.global.f32 	%f34, [%rd22];
	ld.const.f32 	%f35, [%rd8+28];
	fma.rn.f32 	%f56, %f34, %f35, %f33;
	add.s32 	%r113, %r113, 8;
	add.s32 	%r112, %r112, 8;
	add.s32 	%r111, %r111, 8;
	add.s32 	%r110, %r110, 8;
	setp.ne.s32 	%p6, %r112, 0;
	@%p6 bra 	$L__BB0_5;
	add.s32 	%r115, %r113, -3;
$L__BB0_7:
	setp.lt.u32 	%p7, %r8, 3;
	@%p7 bra 	$L__BB0_9;
	add.s32 	%r77, %r115, %r1;
	max.s32 	%r78, %r77, 0;
	min.s32 	%r79, %r78, %r7;
	add.s32 	%r80, %r15, %r115;
	add.s32 	%r81, %r79, %r16;
	mul.wide.s32 	%rd23, %r81, 4;
	add.s64 	%rd24, %rd1, %rd23;
	ld.global.f32 	%f36, [%rd24];
	mul.wide.s32 	%rd25, %r80, 4;
	add.s64 	%rd27, %rd44, %rd25;
	ld.const.f32 	%f37, [%rd27];
	fma.rn.f32 	%f38, %f36, %f37, %f56;
	add.s32 	%r82, %r77, 1;
	max.s32 	%r83, %r82, 0;
	min.s32 	%r84, %r83, %r7;
	add.s32 	%r85, %r84, %r16;
	mul.wide.s32 	%rd28, %r85, 4;
	add.s64 	%rd29, %rd1, %rd28;
	ld.global.f32 	%f39, [%rd29];
	ld.const.f32 	%f40, [%rd27+4];
	fma.rn.f32 	%f41, %f39, %f40, %f38;
	add.s32 	%r86, %r77, 2;
	max.s32 	%r87, %r86, 0;
	min.s32 	%r88, %r87, %r7;
	add.s32 	%r89, %r88, %r16;
	mul.wide.s32 	%rd30, %r89, 4;
	add.s64 	%rd31, %rd1, %rd30;
	ld.global.f32 	%f42, [%rd31];
	ld.const.f32 	%f43, [%rd27+8];
	fma.rn.f32 	%f44, %f42, %f43, %f41;
	add.s32 	%r90, %r77, 3;
	max.s32 	%r91, %r90, 0;
	min.s32 	%r92, %r91, %r7;
	add.s32 	%r93, %r92, %r16;
	mul.wide.s32 	%rd32, %r93, 4;
	add.s64 	%rd33, %rd1, %rd32;
	ld.global.f32 	%f45, [%rd33];
	ld.const.f32 	%f46, [%rd27+12];
	fma.rn.f32 	%f56, %f45, %f46, %f44;
	add.s32 	%r115, %r115, 4;
$L__BB0_9:
	setp.eq.s32 	%p8, %r9, 0;
	@%p8 bra 	$L__BB0_11;
	add.s32 	%r94, %r115, %r1;
	max.s32 	%r95, %r94, 0;
	min.s32 	%r96, %r95, %r7;
	add.s32 	%r97, %r15, %r115;
	add.s32 	%r98, %r96, %r16;
	mul.wide.s32 	%rd34, %r98, 4;
	add.s64 	%rd35, %rd1, %rd34;
	ld.global.f32 	%f47, [%rd35];
	mul.wide.s32 	%rd36, %r97, 4;
	add.s64 	%rd38, %rd44, %rd36;
	ld.const.f32 	%f48, [%rd38];
	fma.rn.f32 	%f49, %f47, %f48, %f56;
	add.s32 	%r99, %r94, 1;
	max.s32 	%r100, %r99, 0;
	min.s32 	%r101, %r100, %r7;
	add.s32 	%r102, %r101, %r16;
	mul.wide.s32 	%rd39, %r102, 4;
	add.s64 	%rd40, %rd1, %rd39;
	ld.global.f32 	%f50, [%rd40];
	ld.const.f32 	%f51, [%rd38+4];
	fma.rn.f32 	%f56, %f50, %f51, %f49;
	add.s32 	%r115, %r115, 2;
$L__BB0_11:
	add.s32 	%r103, %r115, %r1;
	max.s32 	%r104, %r103, 0;
	min.s32 	%r105, %r104, %r7;
	add.s32 	%r106, %r15, %r115;
	add.s32 	%r107, %r105, %r16;
	mul.wide.s32 	%rd41, %r107, 4;
	add.s64 	%rd42, %rd1, %rd41;
	ld.global.f32 	%f52, [%rd42];
	mul.wide.s32 	%rd43, %r106, 4;
	add.s64 	%rd45, %rd44, %rd43;
	ld.const.f32 	%f53, [%rd45];
	fma.rn.f32 	%f56, %f52, %f53, %f56;
	add.s32 	%r31, %r109, 1;
	setp.ne.s32 	%p9, %r109, %r34;
	mov.u32 	%r109, %r31;
	@%p9 bra 	$L__BB0_3;
$L__BB0_12:
	mad.lo.s32 	%r108, %r32, %r2, %r1;
	cvta.to.global.u64 	%rd46, %rd2;
	mul.wide.s32 	%rd47, %r108, 4;
	add.s64 	%rd48, %rd46, %rd47;
	st.global.f32 	[%rd48], %f56;
$L__BB0_13:
	ret;

}
	// .globl	_Z19convolution2DSharedPKfPfiii
.visible .entry _Z19convolution2DSharedPKfPfiii(
	.param .u64 .ptr .align 1 _Z19convolution2DSharedPKfPfiii_param_0,
	.param .u64 .ptr .align 1 _Z19convolution2DSharedPKfPfiii_param_1,
	.param .u32 _Z19convolution2DSharedPKfPfiii_param_2,
	.param .u32 _Z19convolution2DSharedPKfPfiii_param_3,
	.param .u32 _Z19convolution2DSharedPKfPfiii_param_4
)
{
	.reg .pred 	%p<37>;
	.reg .b32 	%r<106>;
	.reg .b32 	%f<69>;
	.reg .b64 	%rd<46>;
	// demoted variable
	.shared .align 4 .b8 _ZZ19convolution2DSharedPKfPfiiiE4tile[5184];
	ld.param.u64 	%rd3, [_Z19convolution2DSharedPKfPfiii_param_0];
	ld.param.u64 	%rd2, [_Z19convolution2DSharedPKfPfiii_param_1];
	ld.param.u32 	%r44, [_Z19convolution2DSharedPKfPfiii_param_2];
	ld.param.u32 	%r45, [_Z19convolution2DSharedPKfPfiii_param_3];
	ld.param.u32 	%r46, [_Z19convolution2DSharedPKfPfiii_param_4];
	cvta.to.global.u64 	%rd1, %rd3;
	mov.u32 	%r47, %ctaid.x;
	shl.b32 	%r48, %r47, 5;
	mov.u32 	%r1, %tid.x;
	add.s32 	%r2, %r48, %r1;
	mov.u32 	%r49, %ctaid.y;
	shl.b32 	%r50, %r49, 5;
	mov.u32 	%r3, %tid.y;
	add.s32 	%r4, %r50, %r3;
	add.s32 	%r5, %r46, %r1;
	add.s32 	%r51, %r46, %r3;
	setp.lt.s32 	%p2, %r4, %r45;
	setp.lt.s32 	%p3, %r2, %r44;
	and.pred  	%p1, %p3, %p2;
	mov.u32 	%r52, _ZZ19convolution2DSharedPKfPfiiiE4tile;
	mad.lo.s32 	%r6, %r51, 144, %r52;
	shl.b32 	%r53, %r5, 2;
	add.s32 	%r7, %r6, %r53;
	not.pred 	%p4, %p1;
	@%p4 bra 	$L__BB1_2;
	mad.lo.s32 	%r55, %r44, %r4, %r2;
	mul.wide.s32 	%rd4, %r55, 4;
	add.s64 	%rd5, %rd1, %rd4;
	ld.global.f32 	%f11, [%rd5];
	st.shared.f32 	[%r7], %f11;
	bra.uni 	$L__BB1_3;
$L__BB1_2:
	mov.b32 	%r54, 0;
	st.shared.u32 	[%r7], %r54;
$L__BB1_3:
	setp.ge.u32 	%p5, %r3, %r46;
	mad.lo.s32 	%r8, %r3, 144, %r52;
	add.s32 	%r9, %r8, %r53;
	@%p5 bra 	$L__BB1_10;
	setp.ge.s32 	%p6, %r2, %r44;
	sub.s32 	%r10, %r4, %r46;
	setp.lt.s32 	%p7, %r10, 0;
	or.pred  	%p8, %p6, %p7;
	@%p8 bra 	$L__BB1_6;
	mad.lo.s32 	%r59, %r10, %r44, %r2;
	mul.wide.s32 	%rd6, %r59, 4;
	add.s64 	%rd7, %rd1, %rd6;
	ld.global.f32 	%f12, [%rd7];
	st.shared.f32 	[%r9], %f12;
	bra.uni 	$L__BB1_7;
$L__BB1_6:
	mov.b32 	%r58, 0;
	st.shared.u32 	[%r9], %r58;
$L__BB1_7:
	setp.ge.s32 	%p9, %r2, %r44;
	add.s32 	%r11, %r4, 32;
	setp.ge.s32 	%p10, %r11, %r45;
	or.pred  	%p11, %p9, %p10;
	@%p11 bra 	$L__BB1_9;
	mad.lo.s32 	%r61, %r44, %r11, %r2;
	mul.wide.s32 	%rd8, %r61, 4;
	add.s64 	%rd9, %rd1, %rd8;
	ld.global.f32 	%f13, [%rd9];
	st.shared.f32 	[%r7+4608], %f13;
	bra.uni 	$L__BB1_10;
$L__BB1_9:
	mov.b32 	%r60, 0;
	st.shared.u32 	[%r7+4608], %r60;
$L__BB1_10:
	setp.ge.u32 	%p12, %r1, %r46;
	@%p12 bra 	$L__BB1_30;
	setp.ge.s32 	%p13, %r4, %r45;
	sub.s32 	%r12, %r2, %r46;
	setp.lt.s32 	%p14, %r12, 0;
	shl.b32 	%r62, %r1, 2;
	add.s32 	%r13, %r6, %r62;
	or.pred  	%p15, %p13, %p14;
	@%p15 bra 	$L__BB1_13;
	mad.lo.s32 	%r64, %r44, %r4, %r12;
	mul.wide.s32 	%rd10, %r64, 4;
	add.s64 	%rd11, %rd1, %rd10;
	ld.global.f32 	%f14, [%rd11];
	st.shared.f32 	[%r13], %f14;
	bra.uni 	$L__BB1_14;
$L__BB1_13:
	mov.b32 	%r63, 0;
	st.shared.u32 	[%r13], %r63;
$L__BB1_14:
	setp.ge.s32 	%p16, %r4, %r45;
	add.s32 	%r14, %r2, 32;
	setp.ge.s32 	%p17, %r14, %r44;
	or.pred  	%p18, %p16, %p17;
	@%p18 bra 	$L__BB1_16;
	mul.lo.s32 	%r66, %r44, %r4;
	cvt.s64.s32 	%rd12, %r66;
	cvt.s64.s32 	%rd13, %r2;
	add.s64 	%rd14, %rd12, %rd13;
	shl.b64 	%rd15, %rd14, 2;
	add.s64 	%rd16, %rd1, %rd15;
	ld.global.f32 	%f15, [%rd16+128];
	st.shared.f32 	[%r7+128], %f15;
	bra.uni 	$L__BB1_17;
$L__BB1_16:
	mov.b32 	%r65, 0;
	st.shared.u32 	[%r7+128], %r65;
$L__BB1_17:
	setp.ge.u32 	%p19, %r3, %r46;
	@%p19 bra 	$L__BB1_30;
	sub.s32 	%r15, %r4, %r46;
	or.b32  	%r67, %r15, %r12;
	setp.lt.s32 	%p20, %r67, 0;
	@%p20 bra 	$L__BB1_20;
	mad.lo.s32 	%r71, %r15, %r44, %r12;
	mul.wide.s32 	%rd17, %r71, 4;
	add.s64 	%rd18, %rd1, %rd17;
	ld.global.f32 	%f16, [%rd18];
	add.s32 	%r73, %r8, %r62;
	st.shared.f32 	[%r73], %f16;
	bra.uni 	$L__BB1_21;
$L__BB1_20:
	add.s32 	%r69, %r8, %r62;
	mov.b32 	%r70, 0;
	st.shared.u32 	[%r69], %r70;
$L__BB1_21:
	setp.lt.s32 	%p21, %r15, 0;
	setp.ge.s32 	%p22, %r14, %r44;
	or.pred  	%p23, %p21, %p22;
	@%p23 bra 	$L__BB1_23;
	mul.lo.s32 	%r75, %r15, %r44;
	cvt.s64.s32 	%rd19, %r75;
	cvt.s64.s32 	%rd20, %r2;
	add.s64 	%rd21, %rd19, %rd20;
	shl.b64 	%rd22, %rd21, 2;
	add.s64 	%rd23, %rd1, %rd22;
	ld.global.f32 	%f17, [%rd23+128];
	st.shared.f32 	[%r9+128], %f17;
	bra.uni 	$L__BB1_24;
$L__BB1_23:
	mov.b32 	%r74, 0;
	st.shared.u32 	[%r9+128], %r74;
$L__BB1_24:
	setp.lt.s32 	%p24, %r12, 0;
	add.s32 	%r16, %r4, 32;
	setp.ge.s32 	%p25, %r16, %r45;
	or.pred  	%p26, %p25, %p24;
	@%p26 bra 	$L__BB1_26;
	mad.lo.s32 	%r77, %r44, %r16, %r12;
	mul.wide.s32 	%rd24, %r77, 4;
	add.s64 	%rd25, %rd1, %rd24;
	ld.global.f32 	%f18, [%rd25];
	st.shared.f32 	[%r13+4608], %f18;
	bra.uni 	$L__BB1_27;
$L__BB1_26:
	mov.b32 	%r76, 0;
	st.shared.u32 	[%r13+4608], %r76;
$L__BB1_27:
	setp.ge.s32 	%p27, %r16, %r45;
	setp.ge.s32 	%p28, %r14, %r44;
	or.pred  	%p29, %p27, %p28;
	@%p29 bra 	$L__BB1_29;
	mul.lo.s32 	%r79, %r44, %r16;
	cvt.s64.s32 	%rd26, %r79;
	cvt.s64.s32 	%rd27, %r2;
	add.s64 	%rd28, %rd26, %rd27;
	shl.b64 	%rd29, %rd28, 2;
	add.s64 	%rd30, %rd1, %rd29;
	ld.global.f32 	%f19, [%rd30+128];
	st.shared.f32 	[%r7+4736], %f19;
	bra.uni 	$L__BB1_30;
$L__BB1_29:
	mov.b32 	%r78, 0;
	st.shared.u32 	[%r7+4736], %r78;
$L__BB1_30:
	bar.sync 	0;
	@%p4 bra 	$L__BB1_42;
	shl.b32 	%r17, %r46, 1;
	or.b32  	%r18, %r17, 1;
	neg.s32 	%r19, %r46;
	setp.lt.s32 	%p31, %r46, 0;
	mov.f32 	%f65, 0f00000000;
	@%p31 bra 	$L__BB1_41;
	and.b32  	%r20, %r17, 6;
	and.b32  	%r21, %r46, 1;
	and.b32  	%r80, %r18, -8;
	neg.s32 	%r22, %r80;
	shl.b32 	%r81, %r1, 2;
	mad.lo.s32 	%r82, %r3, 144, %r81;
	add.s32 	%r84, %r82, %r52;
	add.s32 	%r23, %r84, 16;
	mov.f32 	%f65, 0f00000000;
	mov.u64 	%rd41, c_kernel;
	mov.u32 	%r98, %r19;
$L__BB1_33:
	setp.lt.u32 	%p32, %r17, 7;
	add.s32 	%r25, %r98, %r46;
	mul.lo.s32 	%r100, %r25, %r18;
	add.s32 	%r27, %r100, %r46;
	mov.u32 	%r103, %r19;
	@%p32 bra 	$L__BB1_36;
	mad.lo.s32 	%r99, %r25, 144, %r23;
	mov.u32 	%r101, %r22;
	mov.u32 	%r103, %r19;
$L__BB1_35:
	.pragma "nounroll";
	ld.shared.f32 	%f22, [%r99+-16];
	mul.wide.s32 	%rd31, %r100, 4;
	add.s64 	%rd33, %rd41, %rd31;
	ld.const.f32 	%f23, [%rd33];
	fma.rn.f32 	%f24, %f22, %f23, %f65;
	ld.shared.f32 	%f25, [%r99+-12];
	ld.const.f32 	%f26, [%rd33+4];
	fma.rn.f32 	%f27, %f25, %f26, %f24;
	ld.shared.f32 	%f28, [%r99+-8];
	ld.const.f32 	%f29, [%rd33+8];
	fma.rn.f32 	%f30, %f28, %f29, %f27;
	ld.shared.f32 	%f31, [%r99+-4];
	ld.const.f32 	%f32, [%rd33+12];
	fma.rn.f32 	%f33, %f31, %f32, %f30;
	ld.shared.f32 	%f34, [%r99];
	ld.const.f32 	%f35, [%rd33+16];
	fma.rn.f32 	%f36, %f34, %f35, %f33;
	ld.shared.f32 	%f37, [%r99+4];
	ld.const.f32 	%f38, [%rd33+20];
	fma.rn.f32 	%f39, %f37, %f38, %f36;
	ld.shared.f32 	%f40, [%r99+8];
	ld.const.f32 	%f41, [%rd33+24];
	fma.rn.f32 	%f42, %f40, %f41, %f39;
	ld.shared.f32 	%f43, [%r99+12];
	ld.const.f32 	%f44, [%rd33+28];
	fma.rn.f32 	%f65, %f43, %f44, %f42;
	add.s32 	%r103, %r103, 8;
	add.s32 	%r101, %r101, 8;
	add.s32 	%r100, %r100, 8;
	add.s32 	%r99, %r99, 32;
	setp.ne.s32 	%p33, %r101, 0;
	@%p33 bra 	$L__BB1_35;
$L__BB1_36:
	mad.lo.s32 	%r38, %r25, 144, %r8;
	setp.lt.u32 	%p34, %r20, 3;
	@%p34 bra 	$L__BB1_38;
	add.s32 	%r85, %r27, %r103;
	add.s32 	%r86, %r103, %r5;
	shl.b32 	%r87, %r86, 2;
	add.s32 	%r88, %r38, %r87;
	ld.shared.f32 	%f45, [%r88];
	mul.wide.s32 	%rd34, %r85, 4;
	add.s64 	%rd36, %rd41, %rd34;
	ld.const.f32 	%f46, [%rd36];
	fma.rn.f32 	%f47, %f45, %f46, %f65;
	ld.shared.f32 	%f48, [%r88+4];
	ld.const.f32 	%f49, [%rd36+4];
	fma.rn.f32 	%f50, %f48, %f49, %f47;
	ld.shared.f32 	%f51, [%r88+8];
	ld.const.f32 	%f52, [%rd36+8];
	fma.rn.f32 	%f53, %f51, %f52, %f50;
	ld.shared.f32 	%f54, [%r88+12];
	ld.const.f32 	%f55, [%rd36+12];
	fma.rn.f32 	%f65, %f54, %f55, %f53;
	add.s32 	%r103, %r103, 4;
$L__BB1_38:
	setp.eq.s32 	%p35, %r21, 0;
	@%p35 bra 	$L__BB1_40;
	add.s32 	%r89, %r27, %r103;
	add.s32 	%r90, %r103, %r5;
	shl.b32 	%r91, %r90, 2;
	add.s32 	%r92, %r38, %r91;
	ld.shared.f32 	%f56, [%r92];
	mul.wide.s32 	%rd37, %r89, 4;
	add.s64 	%rd39, %rd41, %rd37;
	ld.const.f32 	%f57, [%rd39];
	fma.rn.f32 	%f58, %f56, %f57, %f65;
	ld.shared.f32 	%f59, [%r92+4];
	ld.const.f32 	%f60, [%rd39+4];
	fma.rn.f32 	%f65, %f59, %f60, %f58;
	add.s32 	%r103, %r103, 2;
$L__BB1_40:
	add.s32 	%r93, %r27, %r103;
	add.s32 	%r94, %r103, %r5;
	shl.b32 	%r95, %r94, 2;
	add.s32 	%r96, %r38, %r95;
	ld.shared.f32 	%f61, [%r96];
	mul.wide.s32 	%rd40, %r93, 4;
	add.s64 	%rd42, %rd41, %rd40;
	ld.const.f32 	%f62, [%rd42];
	fma.rn.f32 	%f65, %f61, %f62, %f65;
	add.s32 	%r43, %r98, 1;
	setp.ne.s32 	%p36, %r98, %r46;
	mov.u32 	%r98, %r43;
	@%p36 bra 	$L__BB1_33;
$L__BB1_41:
	mad.lo.s32 	%r97, %r44, %r4, %r2;
	cvta.to.global.u64 	%rd43, %rd2;
	mul.wide.s32 	%rd44, %r97, 4;
	add.s64 	%rd45, %rd43, %rd44;
	st.global.f32 	[%rd45], %f65;
$L__BB1_42:
	ret;

}
	// .globl	_Z23convolution1DHorizontalPKfPfiii
.visible .entry _Z23convolution1DHorizontalPKfPfiii(
	.param .u64 .ptr .align 1 _Z23convolution1DHorizontalPKfPfiii_param_0,
	.param .u64 .ptr .align 1 _Z23convolution1DHorizontalPKfPfiii_param_1,
	.param .u32 _Z23convolution1DHorizontalPKfPfiii_param_2,
	.param .u32 _Z23convolution1DHorizontalPKfPfiii_param_3,
	.param .u32 _Z23convolution1DHorizontalPKfPfiii_param_4
)
{
	.reg .pred 	%p<13>;
	.reg .b32 	%r<64>;
	.reg .b32 	%f<65>;
	.reg .b64 	%rd<28>;
	// demoted variable
	.shared .align 4 .b8 _ZZ23convolution1DHorizontalPKfPfiiiE3row[144];
	ld.param.u64 	%rd3, [_Z23convolution1DHorizontalPKfPfiii_param_0];
	ld.param.u64 	%rd2, [_Z23convolution1DHorizontalPKfPfiii_param_1];
	ld.param.u32 	%r22, [_Z23convolution1DHorizontalPKfPfiii_param_2];
	ld.param.u32 	%r24, [_Z23convolution1DHorizontalPKfPfiii_param_3];
	ld.param.u32 	%r23, [_Z23convolution1DHorizontalPKfPfiii_param_4];
	cvta.to.global.u64 	%rd1, %rd3;
	mov.u32 	%r25, %ctaid.x;
	shl.b32 	%r26, %r25, 5;
	mov.u32 	%r1, %tid.x;
	add.s32 	%r2, %r26, %r1;
	mov.u32 	%r3, %ctaid.y;
	setp.ge.s32 	%p1, %r3, %r24;
	@%p1 bra 	$L__BB2_20;
	add.s32 	%r27, %r23, %r1;
	setp.ge.s32 	%p2, %r2, %r22;
	shl.b32 	%r28, %r27, 2;
	mov.u32 	%r29, _ZZ23convolution1DHorizontalPKfPfiiiE3row;
	add.s32 	%r4, %r29, %r28;
	@%p2 bra 	$L__BB2_3;
	mad.lo.s32 	%r31, %r22, %r3, %r2;
	mul.wide.s32 	%rd4, %r31, 4;
	add.s64 	%rd5, %rd1, %rd4;
	ld.global.f32 	%f12, [%rd5];
	st.shared.f32 	[%r4], %f12;
	bra.uni 	$L__BB2_4;
$L__BB2_3:
	mov.b32 	%r30, 0;
	st.shared.u32 	[%r4], %r30;
$L__BB2_4:
	setp.ge.u32 	%p3, %r1, %r23;
	@%p3 bra 	$L__BB2_9;
	sub.s32 	%r5, %r2, %r23;
	setp.lt.s32 	%p4, %r5, 0;
	mov.f32 	%f59, 0f00000000;
	@%p4 bra 	$L__BB2_7;
	mad.lo.s32 	%r32, %r22, %r3, %r5;
	mul.wide.s32 	%rd6, %r32, 4;
	add.s64 	%rd7, %rd1, %rd6;
	ld.global.f32 	%f59, [%rd7];
$L__BB2_7:
	shl.b32 	%r33, %r1, 2;
	add.s32 	%r35, %r29, %r33;
	st.shared.f32 	[%r35], %f59;
	add.s32 	%r36, %r2, 32;
	setp.ge.s32 	%p5, %r36, %r22;
	@%p5 bra 	$L__BB2_9;
	mul.lo.s32 	%r37, %r22, %r3;
	cvt.s64.s32 	%rd8, %r37;
	cvt.s64.s32 	%rd9, %r2;
	add.s64 	%rd10, %rd8, %rd9;
	shl.b64 	%rd11, %rd10, 2;
	add.s64 	%rd12, %rd1, %rd11;
	ld.global.f32 	%f14, [%rd12+128];
	st.shared.f32 	[%r4+128], %f14;
$L__BB2_9:
	setp.ge.s32 	%p6, %r2, %r22;
	bar.sync 	0;
	@%p6 bra 	$L__BB2_20;
	setp.lt.s32 	%p7, %r23, 0;
	mov.f32 	%f64, 0f00000000;
	@%p7 bra 	$L__BB2_19;
	neg.s32 	%r61, %r23;
	setp.lt.u32 	%p8, %r23, 4;
	mov.f32 	%f61, 0f00000000;
	@%p8 bra 	$L__BB2_14;
	shl.b32 	%r39, %r23, 1;
	and.b32  	%r40, %r39, -8;
	neg.s32 	%r58, %r40;
	shl.b32 	%r41, %r1, 2;
	add.s32 	%r43, %r41, %r29;
	add.s32 	%r57, %r43, 16;
	mov.f32 	%f61, 0f00000000;
	mov.b32 	%r59, 0;
	mov.u64 	%rd14, c_kernel;
$L__BB2_13:
	.pragma "nounroll";
	ld.shared.f32 	%f18, [%r57+-16];
	mul.wide.s32 	%rd13, %r59, 4;
	add.s64 	%rd15, %rd14, %rd13;
	ld.const.f32 	%f19, [%rd15];
	fma.rn.f32 	%f20, %f18, %f19, %f61;
	ld.shared.f32 	%f21, [%r57+-12];
	ld.const.f32 	%f22, [%rd15+4];
	fma.rn.f32 	%f23, %f21, %f22, %f20;
	ld.shared.f32 	%f24, [%r57+-8];
	ld.const.f32 	%f25, [%rd15+8];
	fma.rn.f32 	%f26, %f24, %f25, %f23;
	ld.shared.f32 	%f27, [%r57+-4];
	ld.const.f32 	%f28, [%rd15+12];
	fma.rn.f32 	%f29, %f27, %f28, %f26;
	ld.shared.f32 	%f30, [%r57];
	ld.const.f32 	%f31, [%rd15+16];
	fma.rn.f32 	%f32, %f30, %f31, %f29;
	ld.shared.f32 	%f33, [%r57+4];
	ld.const.f32 	%f34, [%rd15+20];
	fma.rn.f32 	%f35, %f33, %f34, %f32;
	ld.shared.f32 	%f36, [%r57+8];
	ld.const.f32 	%f37, [%rd15+24];
	fma.rn.f32 	%f38, %f36, %f37, %f35;
	ld.shared.f32 	%f39, [%r57+12];
	ld.const.f32 	%f40, [%rd15+28];
	fma.rn.f32 	%f61, %f39, %f40, %f38;
	add.s32 	%r61, %r61, 8;
	add.s32 	%r59, %r59, 8;
	add.s32 	%r58, %r58, 8;
	add.s32 	%r57, %r57, 32;
	setp.ne.s32 	%p9, %r58, 0;
	@%p9 bra 	$L__BB2_13;
$L__BB2_14:
	shl.b32 	%r44, %r23, 1;
	and.b32  	%r45, %r44, 6;
	setp.lt.u32 	%p10, %r45, 3;
	@%p10 bra 	$L__BB2_16;
	shl.b32 	%r46, %r61, 2;
	add.s32 	%r47, %r4, %r46;
	ld.shared.f32 	%f41, [%r47];
	add.s32 	%r48, %r61, %r23;
	mul.wide.s32 	%rd16, %r48, 4;
	mov.u64 	%rd17, c_kernel;
	add.s64 	%rd18, %rd17, %rd16;
	ld.const.f32 	%f42, [%rd18];
	fma.rn.f32 	%f43, %f41, %f42, %f61;
	ld.shared.f32 	%f44, [%r47+4];
	ld.const.f32 	%f45, [%rd18+4];
	fma.rn.f32 	%f46, %f44, %f45, %f43;
	ld.shared.f32 	%f47, [%r47+8];
	ld.const.f32 	%f48, [%rd18+8];
	fma.rn.f32 	%f49, %f47, %f48, %f46;
	ld.shared.f32 	%f50, [%r47+12];
	ld.const.f32 	%f51, [%rd18+12];
	fma.rn.f32 	%f61, %f50, %f51, %f49;
	add.s32 	%r61, %r61, 4;
$L__BB2_16:
	and.b32  	%r49, %r23, 1;
	setp.eq.b32 	%p11, %r49, 1;
	not.pred 	%p12, %p11;
	@%p12 bra 	$L__BB2_18;
	shl.b32 	%r50, %r61, 2;
	add.s32 	%r51, %r4, %r50;
	ld.shared.f32 	%f52, [%r51];
	add.s32 	%r52, %r61, %r23;
	mul.wide.s32 	%rd19, %r52, 4;
	mov.u64 	%rd20, c_kernel;
	add.s64 	%rd21, %rd20, %rd19;
	ld.const.f32 	%f53, [%rd21];
	fma.rn.f32 	%f54, %f52, %f53, %f61;
	ld.shared.f32 	%f55, [%r51+4];
	ld.const.f32 	%f56, [%rd21+4];
	fma.rn.f32 	%f61, %f55, %f56, %f54;
	add.s32 	%r61, %r61, 2;
$L__BB2_18:
	shl.b32 	%r53, %r61, 2;
	add.s32 	%r54, %r4, %r53;
	ld.shared.f32 	%f57, [%r54];
	add.s32 	%r55, %r61, %r23;
	mul.wide.s32 	%rd22, %r55, 4;
	mov.u64 	%rd23, c_kernel;
	add.s64 	%rd24, %rd23, %rd22;
	ld.const.f32 	%f58, [%rd24];
	fma.rn.f32 	%f64, %f57, %f58, %f61;
$L__BB2_19:
	mad.lo.s32 	%r56, %r22, %r3, %r2;
	cvta.to.global.u64 	%rd25, %rd2;
	mul.wide.s32 	%rd26, %r56, 4;
	add.s64 	%rd27, %rd25, %rd26;
	st.global.f32 	[%rd27], %f64;
$L__BB2_20:
	ret;

}
	// .globl	_Z21convolution1DVerticalPKfPfiii
.visible .entry _Z21convolution1DVerticalPKfPfiii(
	.param .u64 .ptr .align 1 _Z21convolution1DVerticalPKfPfiii_param_0,
	.param .u64 .ptr .align 1 _Z21convolution1DVerticalPKfPfiii_param_1,
	.param .u32 _Z21convolution1DVerticalPKfPfiii_param_2,
	.param .u32 _Z21convolution1DVerticalPKfPfiii_param_3,
	.param .u32 _Z21convolution1DVerticalPKfPfiii_param_4
)
{
	.reg .pred 	%p<13>;
	.reg .b32 	%r<64>;
	.reg .b32 	%f<65>;
	.reg .b64 	%rd<25>;
	// demoted variable
	.shared .align 4 .b8 _ZZ21convolution1DVerticalPKfPfiiiE3col[144];
	ld.param.u64 	%rd3, [_Z21convolution1DVerticalPKfPfiii_param_0];
	ld.param.u64 	%rd2, [_Z21convolution1DVerticalPKfPfiii_param_1];
	ld.param.u32 	%r23, [_Z21convolution1DVerticalPKfPfiii_param_2];
	ld.param.u32 	%r24, [_Z21convolution1DVerticalPKfPfiii_param_3];
	ld.param.u32 	%r25, [_Z21convolution1DVerticalPKfPfiii_param_4];
	cvta.to.global.u64 	%rd1, %rd3;
	mov.u32 	%r1, %ctaid.x;
	mov.u32 	%r26, %ctaid.y;
	shl.b32 	%r27, %r26, 5;
	mov.u32 	%r2, %tid.y;
	add.s32 	%r3, %r27, %r2;
	setp.ge.s32 	%p1, %r1, %r23;
	@%p1 bra 	$L__BB3_20;
	add.s32 	%r28, %r25, %r2;
	setp.ge.s32 	%p2, %r3, %r24;
	shl.b32 	%r29, %r28, 2;
	mov.u32 	%r30, _ZZ21convolution1DVerticalPKfPfiiiE3col;
	add.s32 	%r4, %r30, %r29;
	@%p2 bra 	$L__BB3_3;
	mad.lo.s32 	%r32, %r23, %r3, %r1;
	mul.wide.u32 	%rd4, %r32, 4;
	add.s64 	%rd5, %rd1, %rd4;
	ld.global.f32 	%f12, [%rd5];
	st.shared.f32 	[%r4], %f12;
	bra.uni 	$L__BB3_4;
$L__BB3_3:
	mov.b32 	%r31, 0;
	st.shared.u32 	[%r4], %r31;
$L__BB3_4:
	setp.ge.u32 	%p3, %r2, %r25;
	@%p3 bra 	$L__BB3_9;
	sub.s32 	%r5, %r3, %r25;
	setp.lt.s32 	%p4, %r5, 0;
	mov.f32 	%f59, 0f00000000;
	@%p4 bra 	$L__BB3_7;
	mad.lo.s32 	%r33, %r5, %r23, %r1;
	mul.wide.u32 	%rd6, %r33, 4;
	add.s64 	%rd7, %rd1, %rd6;
	ld.global.f32 	%f59, [%rd7];
$L__BB3_7:
	shl.b32 	%r34, %r2, 2;
	add.s32 	%r36, %r30, %r34;
	st.shared.f32 	[%r36], %f59;
	add.s32 	%r6, %r3, 32;
	setp.ge.s32 	%p5, %r6, %r24;
	@%p5 bra 	$L__BB3_9;
	mad.lo.s32 	%r37, %r23, %r6, %r1;
	mul.wide.u32 	%rd8, %r37, 4;
	add.s64 	%rd9, %rd1, %rd8;
	ld.global.f32 	%f14, [%rd9];
	st.shared.f32 	[%r4+128], %f14;
$L__BB3_9:
	setp.ge.s32 	%p6, %r3, %r24;
	bar.sync 	0;
	@%p6 bra 	$L__BB3_20;
	setp.lt.s32 	%p7, %r25, 0;
	mov.f32 	%f64, 0f00000000;
	@%p7 bra 	$L__BB3_19;
	neg.s32 	%r61, %r25;
	setp.lt.u32 	%p8, %r25, 4;
	mov.f32 	%f61, 0f00000000;
	@%p8 bra 	$L__BB3_14;
	shl.b32 	%r39, %r25, 1;
	and.b32  	%r40, %r39, -8;
	neg.s32 	%r58, %r40;
	shl.b32 	%r41, %r2, 2;
	add.s32 	%r43, %r41, %r30;
	add.s32 	%r57, %r43, 16;
	mov.f32 	%f61, 0f00000000;
	mov.b32 	%r59, 0;
	mov.u64 	%rd11, c_kernel;
$L__BB3_13:
	.pragma "nounroll";
	ld.shared.f32 	%f18, [%r57+-16];
	mul.wide.s32 	%rd10, %r59, 4;
	add.s64 	%rd12, %rd11, %rd10;
	ld.const.f32 	%f19, [%rd12];
	fma.rn.f32 	%f20, %f18, %f19, %f61;
	ld.shared.f32 	%f21, [%r57+-12];
	ld.const.f32 	%f22, [%rd12+4];
	fma.rn.f32 	%f23, %f21, %f22, %f20;
	ld.shared.f32 	%f24, [%r57+-8];
	ld.const.f32 	%f25, [%rd12+8];
	fma.rn.f32 	%f26, %f24, %f25, %f23;
	ld.shared.f32 	%f27, [%r57+-4];
	ld.const.f32 	%f28, [%rd12+12];
	fma.rn.f32 	%f29, %f27, %f28, %f26;
	ld.shared.f32 	%f30, [%r57];
	ld.const.f32 	%f31, [%rd12+16];
	fma.rn.f32 	%f32, %f30, %f31, %f29;
	ld.shared.f32 	%f33, [%r57+4];
	ld.const.f32 	%f34, [%rd12+20];
	fma.rn.f32 	%f35, %f33, %f34, %f32;
	ld.shared.f32 	%f36, [%r57+8];
	ld.const.f32 	%f37, [%rd12+24];
	fma.rn.f32 	%f38, %f36, %f37, %f35;
	ld.shared.f32 	%f39, [%r57+12];
	ld.const.f32 	%f40, [%rd12+28];
	fma.rn.f32 	%f61, %f39, %f40, %f38;
	add.s32 	%r61, %r61, 8;
	add.s32 	%r59, %r59, 8;
	add.s32 	%r58, %r58, 8;
	add.s32 	%r57, %r57, 32;
	setp.ne.s32 	%p9, %r58, 0;
	@%p9 bra 	$L__BB3_13;
$L__BB3_14:
	shl.b32 	%r44, %r25, 1;
	and.b32  	%r45, %r44, 6;
	setp.lt.u32 	%p10, %r45, 3;
	@%p10 bra 	$L__BB3_16;
	shl.b32 	%r46, %r61, 2;
	add.s32 	%r47, %r4, %r46;
	ld.shared.f32 	%f41, [%r47];
	add.s32 	%r48, %r61, %r25;
	mul.wide.s32 	%rd13, %r48, 4;
	mov.u64 	%rd14, c_kernel;
	add.s64 	%rd15, %rd14, %rd13;
	ld.const.f32 	%f42, [%rd15];
	fma.rn.f32 	%f43, %f41, %f42, %f61;
	ld.shared.f32 	%f44, [%r47+4];
	ld.const.f32 	%f45, [%rd15+4];
	fma.rn.f32 	%f46, %f44, %f45, %f43;
	ld.shared.f32 	%f47, [%r47+8];
	ld.const.f32 	%f48, [%rd15+8];
	fma.rn.f32 	%f49, %f47, %f48, %f46;
	ld.shared.f32 	%f50, [%r47+12];
	ld.const.f32 	%f51, [%rd15+12];
	fma.rn.f32 	%f61, %f50, %f51, %f49;
	add.s32 	%r61, %r61, 4;
$L__BB3_16:
	and.b32  	%r49, %r25, 1;
	setp.eq.b32 	%p11, %r49, 1;
	not.pred 	%p12, %p11;
	@%p12 bra 	$L__BB3_18;
	shl.b32 	%r50, %r61, 2;
	add.s32 	%r51, %r4, %r50;
	ld.shared.f32 	%f52, [%r51];
	add.s32 	%r52, %r61, %r25;
	mul.wide.s32 	%rd16, %r52, 4;
	mov.u64 	%rd17, c_kernel;
	add.s64 	%rd18, %rd17, %rd16;
	ld.const.f32 	%f53, [%rd18];
	fma.rn.f32 	%f54, %f52, %f53, %f61;
	ld.shared.f32 	%f55, [%r51+4];
	ld.const.f32 	%f56, [%rd18+4];
	fma.rn.f32 	%f61, %f55, %f56, %f54;
	add.s32 	%r61, %r61, 2;
$L__BB3_18:
	shl.b32 	%r53, %r61, 2;
	add.s32 	%r54, %r4, %r53;
	ld.shared.f32 	%f57, [%r54];
	add.s32 	%r55, %r61, %r25;
	mul.wide.s32 	%rd19, %r55, 4;
	mov.u64 	%rd20, c_kernel;
	add.s64 	%rd21, %rd20, %rd19;
	ld.const.f32 	%f58, [%rd21];
	fma.rn.f32 	%f64, %f57, %f58, %f61;
$L__BB3_19:
	mad.lo.s32 	%r56, %r23, %r3, %r1;
	cvta.to.global.u64 	%rd22, %rd2;
	mul.wide.u32 	%rd23, %r56, 4;
	add.s64 	%rd24, %rd22, %rd23;
	st.global.f32 	[%rd24], %f64;
$L__BB3_20:
	ret;

}


// ===== COMPILED SASS (sm_100) =====

	.target	sm_100

	.elftype	@"ET_EXEC"


//--------------------- .note.nv.tkinfo           --------------------------
	.section	.note.nv.tkinfo,"",@"SHT_NOTE"
	.sectionflags	@"SHF_NOTE_NV_TKINFO"
	.tkinfo
        /*0018*/ 	.word	0x00000002
        /*0030*/ 	.string	""
        /*0030*/ 	.string	"ptxas"
        /*0030*/ 	.string	"Cuda compilation tools, release 13.0, V13.0.88"
        /*0030*/ 	.string	"Build cuda_13.0.r13.0/compiler.36424714_0"
        /*0030*/ 	.string	"-arch sm_100 -m 64 "



//--------------------- .note.nv.cuinfo           --------------------------
	.section	.note.nv.cuinfo,"",@"SHT_NOTE"
	.sectionflags	@"SHF_NOTE_NV_CUINFO"
        /*0018*/ 	.short	0x0002
        /*001a*/ 	.short	0x0064
        /*001c*/ 	.short	0x0082
	.zero		2


//--------------------- .nv.info                  --------------------------
	.section	.nv.info,"",@"SHT_CUDA_INFO"
	.align	4


	//----- nvinfo : EIATTR_REGCOUNT
	.align		4
        /*0000*/ 	.byte	0x04, 0x2f
        /*0002*/ 	.short	(.L_2 - .L_1)
	.align		4
.L_1:
        /*0004*/ 	.word	index@(_Z18convolution2DNaivePKfPfiii)
        /*0008*/ 	.word	0x00000020


	//----- nvinfo : EIATTR_FRAME_SIZE
	.align		4
.L_2:
        /*000c*/ 	.byte	0x04, 0x11
        /*000e*/ 	.short	(.L_4 - .L_3)
	.align		4
.L_3:
        /*0010*/ 	.word	index@(_Z18convolution2DNaivePKfPfiii)
        /*0014*/ 	.word	0x00000000


	//----- nvinfo : EIATTR_REGCOUNT
	.align		4
.L_4:
        /*0018*/ 	.byte	0x04, 0x2f
        /*001a*/ 	.short	(.L_6 - .L_5)
	.align		4
.L_5:
        /*001c*/ 	.word	index@(_Z19convolution2DSharedPKfPfiii)
        /*0020*/ 	.word	0x0000001f


	//----- nvinfo : EIATTR_FRAME_SIZE
	.align		4
.L_6:
        /*0024*/ 	.byte	0x04, 0x11
        /*0026*/ 	.short	(.L_8 - .L_7)
	.align		4
.L_7:
        /*0028*/ 	.word	index@(_Z19convolution2DSharedPKfPfiii)
        /*002c*/ 	.word	0x00000000


	//----- nvinfo : EIATTR_REGCOUNT
	.align		4
.L_8:
        /*0030*/ 	.byte	0x04, 0x2f
        /*0032*/ 	.short	(.L_10 - .L_9)
	.align		4
.L_9:
        /*0034*/ 	.word	index@(_Z23convolution1DHorizontalPKfPfiii)
        /*0038*/ 	.word	0x00000017


	//----- nvinfo : EIATTR_FRAME_SIZE
	.align		4
.L_10:
        /*003c*/ 	.byte	0x04, 0x11
        /*003e*/ 	.short	(.L_12 - .L_11)
	.align		4
.L_11:
        /*0040*/ 	.word	index@(_Z23convolution1DHorizontalPKfPfiii)
        /*0044*/ 	.word	0x00000000


	//----- nvinfo : EIATTR_REGCOUNT
	.align		4
.L_12:
        /*0048*/ 	.byte	0x04, 0x2f
        /*004a*/ 	.short	(.L_14 - .L_13)
	.align		4
.L_13:
        /*004c*/ 	.word	index@(_Z21convolution1DVerticalPKfPfiii)
        /*0050*/ 	.word	0x00000017


	//----- nvinfo : EIATTR_FRAME_SIZE
	.align		4
.L_14:
        /*0054*/ 	.byte	0x04, 0x11
        /*0056*/ 	.short	(.L_16 - .L_15)
	.align		4
.L_15:
        /*0058*/ 	.word	index@(_Z21convolution1DVerticalPKfPfiii)
        /*005c*/ 	.word	0x00000000


	//----- nvinfo : EIATTR_MIN_STACK_SIZE
	.align		4
.L_16:
        /*0060*/ 	.byte	0x04, 0x12
        /*0062*/ 	.short	(.L_18 - .L_17)
	.align		4
.L_17:
        /*0064*/ 	.word	index@(_Z21convolution1DVerticalPKfPfiii)
        /*0068*/ 	.word	0x00000000


	//----- nvinfo : EIATTR_MIN_STACK_SIZE
	.align		4
.L_18:
        /*006c*/ 	.byte	0x04, 0x12
        /*006e*/ 	.short	(.L_20 - .L_19)
	.align		4
.L_19:
        /*0070*/ 	.word	index@(_Z23convolution1DHorizontalPKfPfiii)
        /*0074*/ 	.word	0x00000000


	//----- nvinfo : EIATTR_MIN_STACK_SIZE
	.align		4
.L_20:
        /*0078*/ 	.byte	0x04, 0x12
        /*007a*/ 	.short	(.L_22 - .L_21)
	.align		4
.L_21:
        /*007c*/ 	.word	index@(_Z19convolution2DSharedPKfPfiii)
        /*0080*/ 	.word	0x00000000


	//----- nvinfo : EIATTR_MIN_STACK_SIZE
	.align		4
.L_22:
        /*0084*/ 	.byte	0x04, 0x12
        /*0086*/ 	.short	(.L_24 - .L_23)
	.align		4
.L_23:
        /*0088*/ 	.word	index@(_Z18convolution2DNaivePKfPfiii)
        /*008c*/ 	.word	0x00000000
.L_24:


//--------------------- .nv.compat                --------------------------
	.section	.nv.compat,"",@"SHT_CUDA_COMPAT_INFO"
	.align	4
        /*0000*/ 	.byte	0x02, 0x09, 0x00, 0x00, 0x02, 0x02, 0x01, 0x00, 0x02, 0x05, 0x05, 0x00, 0x03, 0x07, 0x01, 0x01
        /*0010*/ 	.byte	0x02, 0x03, 0x00, 0x00, 0x02, 0x06, 0x01, 0x00, 0x04, 0x0b, 0x08, 0x00, 0x09, 0x00, 0x00, 0x00
        /*0020*/ 	.byte	0x00, 0x00, 0x00, 0x00


//--------------------- .nv.info._Z21convolution1DVerticalPKfPfiii --------------------------
	.section	.nv.info._Z21convolution1DVerticalPKfPfiii,"",@"SHT_CUDA_INFO"
	.sectionflags	@""
	.align	4


	//----- nvinfo : EIATTR_CUDA_API_VERSION
	.align		4
        /*0000*/ 	.byte	0x04, 0x37
        /*0002*/ 	.short	(.L_26 - .L_25)
.L_25:
        /*0004*/ 	.word	0x00000082


	//----- nvinfo : EIATTR_KPARAM_INFO
	.align		4
.L_26:
        /*0008*/ 	.byte	0x04, 0x17
        /*000a*/ 	.short	(.L_28 - .L_27)
.L_27:
        /*000c*/ 	.word	0x00000000
        /*0010*/ 	.short	0x0004
        /*0012*/ 	.short	0x0018
        /*0014*/ 	.byte	0x00, 0xf0, 0x11, 0x00


	//----- nvinfo : EIATTR_KPARAM_INFO
	.align		4
.L_28:
        /*0018*/ 	.byte	0x04, 0x17
        /*001a*/ 	.short	(.L_30 - .L_29)
.L_29:
        /*001c*/ 	.word	0x00000000
        /*0020*/ 	.short	0x0003
        /*0022*/ 	.short	0x0014
        /*0024*/ 	.byte	0x00, 0xf0, 0x11, 0x00


	//----- nvinfo : EIATTR_KPARAM_INFO
	.align		4
.L_30:
        /*0028*/ 	.byte	0x04, 0x17
        /*002a*/ 	.short	(.L_32 - .L_31)
.L_31:
        /*002c*/ 	.word	0x00000000
        /*0030*/ 	.short	0x0002
        /*0032*/ 	.short	0x0010
        /*0034*/ 	.byte	0x00, 0xf0, 0x11, 0x00


	//----- nvinfo : EIATTR_KPARAM_INFO
	.align		4
.L_32:
        /*0038*/ 	.byte	0x04, 0x17
        /*003a*/ 	.short	(.L_34 - .L_33)
.L_33:
        /*003c*/ 	.word	0x00000000
        /*0040*/ 	.short	0x0001
        /*0042*/ 	.short	0x0008
        /*0044*/ 	.byte	0x00, 0xf5, 0x21, 0x00


	//----- nvinfo : EIATTR_KPARAM_INFO
	.align		4
.L_34:
        /*0048*/ 	.byte	0x04, 0x17
        /*004a*/ 	.short	(.L_36 - .L_35)
.L_35:
        /*004c*/ 	.word	0x00000000
        /*0050*/ 	.short	0x0000
        /*0052*/ 	.short	0x0000
        /*0054*/ 	.byte	0x00, 0xf5, 0x21, 0x00


	//----- nvinfo : EIATTR_SPARSE_MMA_MASK
	.align		4
.L_36:
        /*0058*/ 	.byte	0x03, 0x50
        /*005a*/ 	.short	0x0000


	//----- nvinfo : EIATTR_MAXREG_COUNT
	.align		4
        /*005c*/ 	.byte	0x03, 0x1b
        /*005e*/ 	.short	0x00ff


	//----- nvinfo : EIATTR_NUM_BARRIERS
	.align		4
        /*0060*/ 	.byte	0x02, 0x4c
        /*0062*/ 	.byte	0x01
	.zero		1


	//----- nvinfo : EIATTR_MERCURY_ISA_VERSION
	.align		4
        /*0064*/ 	.byte	0x03, 0x5f
        /*0066*/ 	.short	0x0101


	//----- nvinfo : EIATTR_VRC_CTA_INIT_COUNT
	.align		4
        /*0068*/ 	.byte	0x02, 0x4a
	.zero		1
	.zero		1


	//----- nvinfo : EIATTR_EXIT_INSTR_OFFSETS
	.align		4
        /*006c*/ 	.byte	0x04, 0x1c
        /*006e*/ 	.short	(.L_38 - .L_37)


	//   ....[0]....
.L_37:
        /*0070*/ 	.word	0x00000060


	//   ....[1]....
        /*0074*/ 	.word	0x000002c0


	//   ....[2]....
        /*0078*/ 	.word	0x00000810


	//----- nvinfo : EIATTR_CRS_STACK_SIZE
	.align		4
.L_38:
        /*007c*/ 	.byte	0x04, 0x1e
        /*007e*/ 	.short	(.L_40 - .L_39)
.L_39:
        /*0080*/ 	.word	0x00000000


	//----- nvinfo : EIATTR_CBANK_PARAM_SIZE
	.align		4
.L_40:
        /*0084*/ 	.byte	0x03, 0x19
        /*0086*/ 	.short	0x001c


	//----- nvinfo : EIATTR_PARAM_CBANK
	.align		4
        /*0088*/ 	.byte	0x04, 0x0a
        /*008a*/ 	.short	(.L_42 - .L_41)
	.align		4
.L_41:
        /*008c*/ 	.word	index@(.nv.constant0._Z21convolution1DVerticalPKfPfiii)
        /*0090*/ 	.short	0x0380
        /*0092*/ 	.short	0x001c


	//----- nvinfo : EIATTR_SW_WAR
	.align		4
.L_42:
        /*0094*/ 	.byte	0x04, 0x36
        /*0096*/ 	.short	(.L_44 - .L_43)
.L_43:
        /*0098*/ 	.word	0x00000008
.L_44:


//--------------------- .nv.info._Z23convolution1DHorizontalPKfPfiii --------------------------
	.section	.nv.info._Z23convolution1DHorizontalPKfPfiii,"",@"SHT_CUDA_INFO"
	.sectionflags	@""
	.align	4


	//----- nvinfo : EIATTR_CUDA_API_VERSION
	.align		4
        /*0000*/ 	.byte	0x04, 0x37
        /*0002*/ 	.short	(.L_46 - .L_45)
.L_45:
        /*0004*/ 	.word	0x00000082


	//----- nvinfo : EIATTR_KPARAM_INFO
	.align		4
.L_46:
        /*0008*/ 	.byte	0x04, 0x17
        /*000a*/ 	.short	(.L_48 - .L_47)
.L_47:
        /*000c*/ 	.word	0x00000000
        /*0010*/ 	.short	0x0004
        /*0012*/ 	.short	0x0018
        /*0014*/ 	.byte	0x00, 0xf0, 0x11, 0x00


	//----- nvinfo : EIATTR_KPARAM_INFO
	.align		4
.L_48:
        /*0018*/ 	.byte	0x04, 0x17
        /*001a*/ 	.short	(.L_50 - .L_49)
.L_49:
        /*001c*/ 	.word	0x00000000
        /*0020*/ 	.short	0x0003
        /*0022*/ 	.short	0x0014
        /*0024*/ 	.byte	0x00, 0xf0, 0x11, 0x00


	//----- nvinfo : EIATTR_KPARAM_INFO
	.align		4
.L_50:
        /*0028*/ 	.byte	0x04, 0x17
        /*002a*/ 	.short	(.L_52 - .L_51)
.L_51:
        /*002c*/ 	.word	0x00000000
        /*0030*/ 	.short	0x0002
        /*0032*/ 	.short	0x0010
        /*0034*/ 	.byte	0x00, 0xf0, 0x11, 0x00


	//----- nvinfo : EIATTR_KPARAM_INFO
	.align		4
.L_52:
        /*0038*/ 	.byte	0x04, 0x17
        /*003a*/ 	.short	(.L_54 - .L_53)
.L_53:
        /*003c*/ 	.word	0x00000000
        /*0040*/ 	.short	0x0001
        /*0042*/ 	.short	0x0008
        /*0044*/ 	.byte	0x00, 0xf5, 0x21, 0x00


	//----- nvinfo : EIATTR_KPARAM_INFO
	.align		4
.L_54:
        /*0048*/ 	.byte	0x04, 0x17
        /*004a*/ 	.short	(.L_56 - .L_55)
.L_55:
        /*004c*/ 	.word	0x00000000
        /*0050*/ 	.short	0x0000
        /*0052*/ 	.short	0x0000
        /*0054*/ 	.byte	0x00, 0xf5, 0x21, 0x00


	//----- nvinfo : EIATTR_SPARSE_MMA_MASK
	.align		4
.L_56:
        /*0058*/ 	.byte	0x03, 0x50
        /*005a*/ 	.short	0x0000


	//----- nvinfo : EIATTR_MAXREG_COUNT
	.align		4
        /*005c*/ 	.byte	0x03, 0x1b
        /*005e*/ 	.short	0x00ff


	//----- nvinfo : EIATTR_NUM_BARRIERS
	.align		4
        /*0060*/ 	.byte	0x02, 0x4c
        /*0062*/ 	.byte	0x01
	.zero		1


	//----- nvinfo : EIATTR_MERCURY_ISA_VERSION
	.align		4
        /*0064*/ 	.byte	0x03, 0x5f
        /*0066*/ 	.short	0x0101


	//----- nvinfo : EIATTR_VRC_CTA_INIT_COUNT
	.align		4
        /*0068*/ 	.byte	0x02, 0x4a
	.zero		1
	.zero		1


	//----- nvinfo : EIATTR_EXIT_INSTR_OFFSETS
	.align		4
        /*006c*/ 	.byte	0x04, 0x1c
        /*006e*/ 	.short	(.L_58 - .L_57)


	//   ....[0]....
.L_57:
        /*0070*/ 	.word	0x00000060


	//   ....[1]....
        /*0074*/ 	.word	0x00000300


	//   ....[2]....
        /*0078*/ 	.word	0x00000850


	//----- nvinfo : EIATTR_CRS_STACK_SIZE
	.align		4
.L_58:
        /*007c*/ 	.byte	0x04, 0x1e
        /*007e*/ 	.short	(.L_60 - .L_59)
.L_59:
        /*0080*/ 	.word	0x00000000


	//----- nvinfo : EIATTR_CBANK_PARAM_SIZE
	.align		4
.L_60:
        /*0084*/ 	.byte	0x03, 0x19
        /*0086*/ 	.short	0x001c


	//----- nvinfo : EIATTR_PARAM_CBANK
	.align		4
        /*0088*/ 	.byte	0x04, 0x0a
        /*008a*/ 	.short	(.L_62 - .L_61)
	.align		4
.L_61:
        /*008c*/ 	.word	index@(.nv.constant0._Z23convolution1DHorizontalPKfPfiii)
        /*0090*/ 	.short	0x0380
        /*0092*/ 	.short	0x001c


	//----- nvinfo : EIATTR_SW_WAR
	.align		4
.L_62:
        /*0094*/ 	.byte	0x04, 0x36
        /*0096*/ 	.short	(.L_64 - .L_63)
.L_63:
        /*0098*/ 	.word	0x00000008
.L_64:


//--------------------- .nv.info._Z19convolution2DSharedPKfPfiii --------------------------
	.section	.nv.info._Z19convolution2DSharedPKfPfiii,"",@"SHT_CUDA_INFO"
	.sectionflags	@""
	.align	4


	//----- nvinfo : EIATTR_CUDA_API_VERSION
	.align		4
        /*0000*/ 	.byte	0x04, 0x37
        /*0002*/ 	.short	(.L_66 - .L_65)
.L_65:
        /*0004*/ 	.word	0x00000082


	//----- nvinfo : EIATTR_KPARAM_INFO
	.align		4
.L_66:
        /*0008*/ 	.byte	0x04, 0x17
        /*000a*/ 	.short	(.L_68 - .L_67)
.L_67:
        /*000c*/ 	.word	0x00000000
        /*0010*/ 	.short	0x0004
        /*0012*/ 	.short	0x0018
        /*0014*/ 	.byte	0x00, 0xf0, 0x11, 0x00


	//----- nvinfo : EIATTR_KPARAM_INFO
	.align		4
.L_68:
        /*0018*/ 	.byte	0x04, 0x17
        /*001a*/ 	.short	(.L_70 - .L_69)
.L_69:
        /*001c*/ 	.word	0x00000000
        /*0020*/ 	.short	0x0003
        /*0022*/ 	.short	0x0014
        /*0024*/ 	.byte	0x00, 0xf0, 0x11, 0x00


	//----- nvinfo : EIATTR_KPARAM_INFO
	.align		4
.L_70:
        /*0028*/ 	.byte	0x04, 0x17
        /*002a*/ 	.short	(.L_72 - .L_71)
.L_71:
        /*002c*/ 	.word	0x00000000
        /*0030*/ 	.short	0x0002
        /*0032*/ 	.short	0x0010
        /*0034*/ 	.byte	0x00, 0xf0, 0x11, 0x00


	//----- nvinfo : EIATTR_KPARAM_INFO
	.align		4
.L_72:
        /*0038*/ 	.byte	0x04, 0x17
        /*003a*/ 	.short	(.L_74 - .L_73)
.L_73:
        /*003c*/ 	.word	0x00000000
        /*0040*/ 	.short	0x0001
        /*0042*/ 	.short	0x0008
        /*0044*/ 	.byte	0x00, 0xf5, 0x21, 0x00


	//----- nvinfo : EIATTR_KPARAM_INFO
	.align		4
.L_74:
        /*0048*/ 	.byte	0x04, 0x17
        /*004a*/ 	.short	(.L_76 - .L_75)
.L_75:
        /*004c*/ 	.word	0x00000000
        /*0050*/ 	.short	0x0000
        /*0052*/ 	.short	0x0000
        /*0054*/ 	.byte	0x00, 0xf5, 0x21, 0x00


	//----- nvinfo : EIATTR_SPARSE_MMA_MASK
	.align		4
.L_76:
        /*0058*/ 	.byte	0x03, 0x50
        /*005a*/ 	.short	0x0000


	//----- nvinfo : EIATTR_MAXREG_COUNT
	.align		4
        /*005c*/ 	.byte	0x03, 0x1b
        /*005e*/ 	.short	0x00ff


	//----- nvinfo : EIATTR_NUM_BARRIERS
	.align		4
        /*0060*/ 	.byte	0x02, 0x4c
        /*0062*/ 	.byte	0x01
	.zero		1


	//----- nvinfo : EIATTR_MERCURY_ISA_VERSION
	.align		4
        /*0064*/ 	.byte	0x03, 0x5f
        /*0066*/ 	.short	0x0101


	//----- nvinfo : EIATTR_VRC_CTA_INIT_COUNT
	.align		4
        /*0068*/ 	.byte	0x02, 0x4a
	.zero		1
	.zero		1


	//----- nvinfo : EIATTR_EXIT_INSTR_OFFSETS
	.align		4
        /*006c*/ 	.byte	0x04, 0x1c
        /*006e*/ 	.short	(.L_78 - .L_77)


	//   ....[0]....
.L_77:
        /*0070*/ 	.word	0x000007a0


	//   ....[1]....
        /*0074*/ 	.word	0x00000e30


	//----- nvinfo : EIATTR_CRS_STACK_SIZE
	.align		4
.L_78:
        /*0078*/ 	.byte	0x04, 0x1e
        /*007a*/ 	.short	(.L_80 - .L_79)
.L_79:
        /*007c*/ 	.word	0x00000000


	//----- nvinfo : EIATTR_CBANK_PARAM_SIZE
	.align		4
.L_80:
        /*0080*/ 	.byte	0x03, 0x19
        /*0082*/ 	.short	0x001c


	//----- nvinfo : EIATTR_PARAM_CBANK
	.align		4
        /*0084*/ 	.byte	0x04, 0x0a
        /*0086*/ 	.short	(.L_82 - .L_81)
	.align		4
.L_81:
        /*0088*/ 	.word	index@(.nv.constant0._Z19convolution2DSharedPKfPfiii)
        /*008c*/ 	.short	0x0380
        /*008e*/ 	.short	0x001c


	//----- nvinfo : EIATTR_SW_WAR
	.align		4
.L_82:
        /*0090*/ 	.byte	0x04, 0x36
        /*0092*/ 	.short	(.L_84 - .L_83)
.L_83:
        /*0094*/ 	.word	0x00000008
.L_84:


//--------------------- .nv.info._Z18convolution2DNaivePKfPfiii --------------------------
	.section	.nv.info._Z18convolution2DNaivePKfPfiii,"",@"SHT_CUDA_INFO"
	.sectionflags	@""
	.align	4


	//----- nvinfo : EIATTR_CUDA_API_VERSION
	.align		4
        /*0000*/ 	.byte	0x04, 0x37
        /*0002*/ 	.short	(.L_86 - .L_85)
.L_85:
        /*0004*/ 	.word	0x00000082


	//----- nvinfo : EIATTR_KPARAM_INFO
	.align		4
.L_86:
        /*0008*/ 	.byte	0x04, 0x17
        /*000a*/ 	.short	(.L_88 - .L_87)
.L_87:
        /*000c*/ 	.word	0x00000000
        /*0010*/ 	.short	0x0004
        /*0012*/ 	.short	0x0018
        /*0014*/ 	.byte	0x00, 0xf0, 0x11, 0x00


	//----- nvinfo : EIATTR_KPARAM_INFO
	.align		4
.L_88:
        /*0018*/ 	.byte	0x04, 0x17
        /*001a*/ 	.short	(.L_90 - .L_89)
.L_89:
        /*001c*/ 	.word	0x00000000
        /*0020*/ 	.short	0x0003
        /*0022*/ 	.short	0x0014
        /*0024*/ 	.byte	0x00, 0xf0, 0x11, 0x00


	//----- nvinfo : EIATTR_KPARAM_INFO
	.align		4
.L_90:
        /*0028*/ 	.byte	0x04, 0x17
        /*002a*/ 	.short	(.L_92 - .L_91)
.L_91:
        /*002c*/ 	.word	0x00000000
        /*0030*/ 	.short	0x0002
        /*0032*/ 	.short	0x0010
        /*0034*/ 	.byte	0x00, 0xf0, 0x11, 0x00


	//----- nvinfo : EIATTR_KPARAM_INFO
	.align		4
.L_92:
        /*0038*/ 	.byte	0x04, 0x17
        /*003a*/ 	.short	(.L_94 - .L_93)
.L_93:
        /*003c*/ 	.word	0x00000000
        /*0040*/ 	.short	0x0001
        /*0042*/ 	.short	0x0008
        /*0044*/ 	.byte	0x00, 0xf5, 0x21, 0x00


	//----- nvinfo : EIATTR_KPARAM_INFO
	.align		4
.L_94:
        /*0048*/ 	.byte	0x04, 0x17
        /*004a*/ 	.short	(.L_96 - .L_95)
.L_95:
        /*004c*/ 	.word	0x00000000
        /*0050*/ 	.short	0x0000
        /*0052*/ 	.short	0x0000
        /*0054*/ 	.byte	0x00, 0xf5, 0x21, 0x00


	//----- nvinfo : EIATTR_SPARSE_MMA_MASK
	.align		4
.L_96:
        /*0058*/ 	.byte	0x03, 0x50
        /*005a*/ 	.short	0x0000


	//----- nvinfo : EIATTR_MAXREG_COUNT
	.align		4
        /*005c*/ 	.byte	0x03, 0x1b
        /*005e*/ 	.short	0x00ff


	//----- nvinfo : EIATTR_MERCURY_ISA_VERSION
	.align		4
        /*0060*/ 	.byte	0x03, 0x5f
        /*0062*/ 	.short	0x0101


	//----- nvinfo : EIATTR_VRC_CTA_INIT_COUNT
	.align		4
        /*0064*/ 	.byte	0x02, 0x4a
	.zero		1
	.zero		1


	//----- nvinfo : EIATTR_EXIT_INSTR_OFFSETS
	.align		4
        /*0068*/ 	.byte	0x04, 0x1c
        /*006a*/ 	.short	(.L_98 - .L_97)


	//   ....[0]....
.L_97:
        /*006c*/ 	.word	0x000000c0


	//   ....[1]....
        /*0070*/ 	.word	0x00000b50


	//----- nvinfo : EIATTR_CBANK_PARAM_SIZE
	.align		4
.L_98:
        /*0074*/ 	.byte	0x03, 0x19
        /*0076*/ 	.short	0x001c


	//----- nvinfo : EIATTR_PARAM_CBANK
	.align		4
        /*0078*/ 	.byte	0x04, 0x0a
        /*007a*/ 	.short	(.L_100 - .L_99)
	.align		4
.L_99:
        /*007c*/ 	.word	index@(.nv.constant0._Z18convolution2DNaivePKfPfiii)
        /*0080*/ 	.short	0x0380
        /*0082*/ 	.short	0x001c


	//----- nvinfo : EIATTR_SW_WAR
	.align		4
.L_100:
        /*0084*/ 	.byte	0x04, 0x36
        /*0086*/ 	.short	(.L_102 - .L_101)
.L_101:
        /*0088*/ 	.word	0x00000008
.L_102:


//--------------------- .nv.callgraph             --------------------------
	.section	.nv.callgraph,"",@"SHT_CUDA_CALLGRAPH"
	.align	4
	.sectionentsize	8
	.align		4
        /*0000*/ 	.word	0x00000000
	.align		4
        /*0004*/ 	.word	0xffffffff
	.align		4
        /*0008*/ 	.word	0x00000000
	.align		4
        /*000c*/ 	.word	0xfffffffe
	.align		4
        /*0010*/ 	.word	0x00000000
	.align		4
        /*0014*/ 	.word	0xfffffffd
	.align		4
        /*0018*/ 	.word	0x00000000
	.align		4
        /*001c*/ 	.word	0xfffffffc


//--------------------- .nv.constant3             --------------------------
	.section	.nv.constant3,"a",@progbits
	.align	4
.nv.constant3:
	.type		c_kernel,@object
	.size		c_kernel,(.L_0 - c_kernel)
c_kernel:
	.zero		100
.L_0:


//--------------------- .text._Z21convolution1DVerticalPKfPfiii --------------------------
	.section	.text._Z21convolution1DVerticalPKfPfiii,"ax",@progbits
	.align	128
        .global         _Z21convolution1DVerticalPKfPfiii
        .type           _Z21convolution1DVerticalPKfPfiii,@function
        .size           _Z21convolution1DVerticalPKfPfiii,(.L_x_36 - _Z21convolution1DVerticalPKfPfiii)
        .other          _Z21convolution1DVerticalPKfPfiii,@"STO_CUDA_ENTRY STV_DEFAULT"
_Z21convolution1DVerticalPKfPfiii:
.text._Z21convolution1DVerticalPKfPfiii:
[----:B------:R-:W-:Y:S08]  /*0000*/  LDC R1, c[0x0][0x37c] ;  /* 0x0000df00ff017b82 */ /* 0x000ff00000000800 */
[----:B------:R-:W0:Y:S01]  /*0010*/  S2UR UR14, SR_CTAID.X ;  /* 0x00000000000e79c3 */ /* 0x000e220000002500 */
[----:B------:R-:W1:Y:S01]  /*0020*/  S2R R3, SR_CTAID.Y ;  /* 0x0000000000037919 */ /* 0x000e620000002600 */
[----:B------:R-:W2:Y:S06]  /*0030*/  S2R R6, SR_TID.Y ;  /* 0x0000000000067919 */ /* 0x000eac0000002200 */
[----:B------:R-:W0:Y:S02]  /*0040*/  LDC R0, c[0x0][0x390] ;  /* 0x0000e400ff007b82 */ /* 0x000e240000000800 */
[----:B0-----:R-:W-:-:S13]  /*0050*/  ISETP.LE.AND P0, PT, R0, UR14, PT ;  /* 0x0000000e00007c0c */ /* 0x001fda000bf03270 */
[----:B-12---:R-:W-:Y:S05]  /*0060*/  @P0 EXIT ;  /* 0x000000000000094d */ /* 0x006fea0003800000 */
[----:B------:R-:W0:Y:S01]  /*0070*/  LDCU UR6, c[0x0][0x394] ;  /* 0x00007280ff0677ac */ /* 0x000e220008000800 */
[----:B------:R-:W-:Y:S01]  /*0080*/  LEA R3, R3, R6, 0x5 ;  /* 0x0000000603037211 */ /* 0x000fe200078e28ff */
[----:B------:R-:W1:Y:S01]  /*0090*/  LDCU.64 UR16, c[0x0][0x358] ;  /* 0x00006b00ff1077ac */ /* 0x000e620008000a00 */
[----:B------:R-:W2:Y:S01]  /*00a0*/  S2UR UR5, SR_CgaCtaId ;  /* 0x00000000000579c3 */ /* 0x000ea20000008800 */
[----:B------:R-:W3:Y:S01]  /*00b0*/  LDCU UR15, c[0x0][0x398] ;  /* 0x00007300ff0f77ac */ /* 0x000ee20008000800 */
[----:B0-----:R-:W-:-:S13]  /*00c0*/  ISETP.GE.AND P0, PT, R3, UR6, PT ;  /* 0x0000000603007c0c */ /* 0x001fda000bf06270 */
[----:B------:R-:W0:Y:S01]  /*00d0*/  @!P0 LDC.64 R4, c[0x0][0x380] ;  /* 0x0000e000ff048b82 */ /* 0x000e220000000a00 */
[----:B------:R-:W-:-:S04]  /*00e0*/  @!P0 IMAD R7, R3, R0, UR14 ;  /* 0x0000000e03078e24 */ /* 0x000fc8000f8e0200 */
[----:B0-----:R-:W-:-:S06]  /*00f0*/  @!P0 IMAD.WIDE.U32 R4, R7, 0x4, R4 ;  /* 0x0000000407048825 */ /* 0x001fcc00078e0004 */
[----:B-1----:R-:W4:Y:S01]  /*0100*/  @!P0 LDG.E R5, desc[UR16][R4.64] ;  /* 0x0000001004058981 */ /* 0x002f22000c1e1900 */
[----:B------:R-:W-:Y:S01]  /*0110*/  UMOV UR4, 0x400 ;  /* 0x0000040000047882 */ /* 0x000fe20000000000 */
[C---:B---3--:R-:W-:Y:S01]  /*0120*/  IADD3 R2, PT, PT, R6.reuse, UR15, RZ ;  /* 0x0000000f06027c10 */ /* 0x048fe2000fffe0ff */
[----:B--2---:R-:W-:Y:S01]  /*0130*/  ULEA UR5, UR5, UR4, 0x18 ;  /* 0x0000000405057291 */ /* 0x004fe2000f8ec0ff */
[----:B------:R-:W-:Y:S01]  /*0140*/  ISETP.GE.U32.AND P1, PT, R6, UR15, PT ;  /* 0x0000000f06007c0c */ /* 0x000fe2000bf26070 */
[----:B------:R-:W-:Y:S04]  /*0150*/  BSSY.RECONVERGENT B0, `(.L_x_0) ;  /* 0x0000015000007945 */ /* 0x000fe80003800200 */
[----:B------:R-:W-:-:S05]  /*0160*/  LEA R2, R2, UR5, 0x2 ;  /* 0x0000000502027c11 */ /* 0x000fca000f8e10ff */
[----:B----4-:R0:W-:Y:S04]  /*0170*/  @!P0 STS [R2], R5 ;  /* 0x0000000502008388 */ /* 0x0101e80000000800 */
[----:B------:R0:W-:Y:S01]  /*0180*/  @P0 STS [R2], RZ ;  /* 0x000000ff02000388 */ /* 0x0001e20000000800 */
[----:B------:R-:W-:Y:S05]  /*0190*/  @P1 BRA `(.L_x_1) ;  /* 0x0000000000401947 */ /* 0x000fea0003800000 */
[C---:B------:R-:W-:Y:S02]  /*01a0*/  IADD3 R7, PT, PT, R3.reuse, -UR15, RZ ;  /* 0x8000000f03077c10 */ /* 0x040fe4000fffe0ff */
[----:B------:R-:W-:Y:S02]  /*01b0*/  IADD3 R11, PT, PT, R3, 0x20, RZ ;  /* 0x00000020030b7810 */ /* 0x000fe40007ffe0ff */
[----:B------:R-:W-:Y:S02]  /*01c0*/  ISETP.GE.AND P1, PT, R7, RZ, PT ;  /* 0x000000ff0700720c */ /* 0x000fe40003f26270 */
[----:B------:R-:W-:-:S11]  /*01d0*/  ISETP.GE.AND P2, PT, R11, UR6, PT ;  /* 0x000000060b007c0c */ /* 0x000fd6000bf46270 */
[----:B0-----:R-:W0:Y:S01]  /*01e0*/  @P1 LDC.64 R4, c[0x0][0x380] ;  /* 0x0000e000ff041b82 */ /* 0x001e220000000a00 */
[-C--:B------:R-:W-:Y:S02]  /*01f0*/  @P1 IMAD R7, R7, R0.reuse, UR14 ;  /* 0x0000000e07071e24 */ /* 0x080fe4000f8e0200 */
[----:B------:R-:W-:-:S05]  /*0200*/  @!P2 IMAD R11, R11, R0, UR14 ;  /* 0x0000000e0b0bae24 */ /* 0x000fca000f8e0200 */
[----:B------:R-:W1:Y:S01]  /*0210*/  @!P2 LDC.64 R8, c[0x0][0x380] ;  /* 0x0000e000ff08ab82 */ /* 0x000e620000000a00 */
[----:B0-----:R-:W-:-:S04]  /*0220*/  @P1 IMAD.WIDE.U32 R4, R7, 0x4, R4 ;  /* 0x0000000407041825 */ /* 0x001fc800078e0004 */
[----:B------:R-:W-:Y:S02]  /*0230*/  IMAD.MOV.U32 R7, RZ, RZ, RZ ;  /* 0x000000ffff077224 */ /* 0x000fe400078e00ff */
[----:B-1----:R-:W-:-:S04]  /*0240*/  @!P2 IMAD.WIDE.U32 R8, R11, 0x4, R8 ;  /* 0x000000040b08a825 */ /* 0x002fc800078e0008 */
[----:B------:R-:W2:Y:S04]  /*0250*/  @P1 LDG.E R7, desc[UR16][R4.64] ;  /* 0x0000001004071981 */ /* 0x000ea8000c1e1900 */
[----:B------:R-:W3:Y:S01]  /*0260*/  @!P2 LDG.E R9, desc[UR16][R8.64] ;  /* 0x000000100809a981 */ /* 0x000ee2000c1e1900 */
[----:B------:R-:W-:-:S05]  /*0270*/  LEA R10, R6, UR5, 0x2 ;  /* 0x00000005060a7c11 */ /* 0x000fca000f8e10ff */
[----:B--2---:R1:W-:Y:S04]  /*0280*/  STS [R10], R7 ;  /* 0x000000070a007388 */ /* 0x0043e80000000800 */
[----:B---3--:R1:W-:Y:S02]  /*0290*/  @!P2 STS [R2+0x80], R9 ;  /* 0x000080090200a388 */ /* 0x0083e40000000800 */
.L_x_1:
[----:B------:R-:W-:Y:S05]  /*02a0*/  BSYNC.RECONVERGENT B0 ;  /* 0x0000000000007941 */ /* 0x000fea0003800200 */
.L_x_0:
[----:B------:R-:W-:Y:S06]  /*02b0*/  BAR.SYNC.DEFER_BLOCKING 0x0 ;  /* 0x0000000000007b1d */ /* 0x000fec0000010000 */
[----:B------:R-:W-:Y:S05]  /*02c0*/  @P0 EXIT ;  /* 0x000000000000094d */ /* 0x000fea0003800000 */
[----:B------:R-:W-:Y:S01]  /*02d0*/  UISETP.GE.AND UP0, UPT, UR15, URZ, UPT ;  /* 0x000000ff0f00728c */ /* 0x000fe2000bf06270 */
[----:B-1----:R-:W-:-:S08]  /*02e0*/  HFMA2 R7, -RZ, RZ, 0, 0 ;  /* 0x00000000ff077431 */ /* 0x002fd000000001ff */
[----:B------:R-:W-:Y:S05]  /*02f0*/  BRA.U !UP0, `(.L_x_2) ;  /* 0x0000000508347547 */ /* 0x000fea000b800000 */
[----:B------:R-:W-:Y:S01]  /*0300*/  UISETP.GE.U32.AND UP2, UPT, UR15, 0x4, UPT ;  /* 0x000000040f00788c */ /* 0x000fe2000bf46070 */
[----:B------:R-:W-:Y:S01]  /*0310*/  MOV R4, RZ ;  /* 0x000000ff00047202 */ /* 0x000fe20000000f00 */
[----:B------:R-:W-:Y:S02]  /*0320*/  UIADD3 UR8, UPT, UPT, -UR15, URZ, URZ ;  /* 0x000000ff0f087290 */ /* 0x000fe4000fffe1ff */
[----:B------:R-:W-:Y:S02]  /*0330*/  USHF.L.U32 UR4, UR15, 0x1, URZ ;  /* 0x000000010f047899 */ /* 0x000fe400080006ff */
[----:B------:R-:W-:Y:S02]  /*0340*/  ULOP3.LUT UR7, UR15, 0x1, URZ, 0xc0, !UPT ;  /* 0x000000010f077892 */ /* 0x000fe4000f8ec0ff */
[----:B------:R-:W-:Y:S01]  /*0350*/  ULOP3.LUT UR6, UR4, 0x6, URZ, 0xc0, !UPT ;  /* 0x0000000604067892 */ /* 0x000fe2000f8ec0ff */
[----:B0-----:R-:W-:Y:S01]  /*0360*/  MOV R5, UR8 ;  /* 0x0000000800057c02 */ /* 0x001fe20008000f00 */
[----:B------:R-:W-:-:S02]  /*0370*/  UISETP.NE.U32.AND UP0, UPT, UR7, 0x1, UPT ;  /* 0x000000010700788c */ /* 0x000fc4000bf05070 */
[----:B------:R-:W-:Y:S01]  /*0380*/  UISETP.GE.U32.AND UP1, UPT, UR6, 0x3, UPT ;  /* 0x000000030600788c */ /* 0x000fe2000bf26070 */
[----:B------:R-:W-:Y:S10]  /*0390*/  BRA.U !UP2, `(.L_x_3) ;  /* 0x000000010a847547 */ /* 0x000ff4000b800000 */
[----:B------:R-:W-:Y:S01]  /*03a0*/  ULOP3.LUT UR4, UR4, 0xfffffff8, URZ, 0xc0, !UPT ;  /* 0xfffffff804047892 */ /* 0x000fe2000f8ec0ff */
[----:B------:R-:W-:Y:S01]  /*03b0*/  LEA R6, R6, UR5, 0x2 ;  /* 0x0000000506067c11 */ /* 0x000fe2000f8e10ff */
[----:B------:R-:W-:Y:S02]  /*03c0*/  IMAD.MOV.U32 R4, RZ, RZ, RZ ;  /* 0x000000ffff047224 */ /* 0x000fe400078e00ff */
[----:B------:R-:W-:Y:S01]  /*03d0*/  UIADD3 UR6, UPT, UPT, -UR4, URZ, URZ ;  /* 0x000000ff04067290 */ /* 0x000fe2000fffe1ff */
[----:B------:R-:W-:Y:S02]  /*03e0*/  IADD3 R6, PT, PT, R6, 0x10, RZ ;  /* 0x0000001006067810 */ /* 0x000fe40007ffe0ff */
[----:B------:R-:W-:-:S09]  /*03f0*/  UMOV UR4, URZ ;  /* 0x000000ff00047c82 */ /* 0x000fd20008000000 */
.L_x_4:
[----:B------:R-:W0:Y:S01]  /*0400*/  LDS R7, [R6+-0x10] ;  /* 0xfffff00006077984 */ /* 0x000e220000000800 */
[----:B------:R-:W-:Y:S01]  /*0410*/  USHF.L.U32 UR7, UR4, 0x2, URZ ;  /* 0x0000000204077899 */ /* 0x000fe200080006ff */
[----:B------:R-:W-:Y:S01]  /*0420*/  IADD3 R5, PT, PT, R5, 0x8, RZ ;  /* 0x0000000805057810 */ /* 0x000fe20007ffe0ff */
[----:B------:R-:W-:Y:S01]  /*0430*/  UIADD3 UR6, UPT, UPT, UR6, 0x8, URZ ;  /* 0x0000000806067890 */ /* 0x000fe2000fffe0ff */
[----:B------:R-:W1:Y:S01]  /*0440*/  LDS R8, [R6+-0xc] ;  /* 0xfffff40006087984 */ /* 0x000e620000000800 */
[----:B------:R-:W-:Y:S02]  /*0450*/  UIADD3 UR4, UPT, UPT, UR4, 0x8, URZ ;  /* 0x0000000804047890 */ /* 0x000fe4000fffe0ff */
[----:B------:R-:W-:Y:S01]  /*0460*/  UISETP.NE.AND UP2, UPT, UR6, URZ, UPT ;  /* 0x000000ff0600728c */ /* 0x000fe2000bf45270 */
[----:B------:R-:W2:Y:S04]  /*0470*/  LDS R10, [R6+-0x8] ;  /* 0xfffff800060a7984 */ /* 0x000ea80000000800 */
[----:B------:R-:W3:Y:S01]  /*0480*/  LDS R12, [R6+-0x4] ;  /* 0xfffffc00060c7984 */ /* 0x000ee20000000800 */
[----:B------:R-:W0:Y:S03]  /*0490*/  LDCU.64 UR8, c[0x3][UR7] ;  /* 0x00c00000070877ac */ /* 0x000e260008000a00 */
[----:B------:R-:W4:Y:S01]  /*04a0*/  LDS R14, [R6] ;  /* 0x00000000060e7984 */ /* 0x000f220000000800 */
[----:B------:R-:W2:Y:S03]  /*04b0*/  LDCU.64 UR10, c[0x3][UR7+0x8] ;  /* 0x00c00100070a77ac */ /* 0x000ea60008000a00 */
[----:B------:R-:W5:Y:S01]  /*04c0*/  LDS R16, [R6+0x4] ;  /* 0x0000040006107984 */ /* 0x000f620000000800 */
[----:B------:R-:W4:Y:S03]  /*04d0*/  LDCU.64 UR12, c[0x3][UR7+0x10] ;  /* 0x00c00200070c77ac */ /* 0x000f260008000a00 */
[----:B------:R-:W5:Y:S04]  /*04e0*/  LDS R18, [R6+0x8] ;  /* 0x0000080006127984 */ /* 0x000f680000000800 */
[----:B------:R0:W5:Y:S02]  /*04f0*/  LDS R20, [R6+0xc] ;  /* 0x00000c0006147984 */ /* 0x0001640000000800 */
[----:B0-----:R-:W-:Y:S01]  /*0500*/  IADD3 R6, PT, PT, R6, 0x20, RZ ;  /* 0x0000002006067810 */ /* 0x001fe20007ffe0ff */
[----:B------:R-:W-:-:S04]  /*0510*/  FFMA R7, R7, UR8, R4 ;  /* 0x0000000807077c23 */ /* 0x000fc80008000004 */
[----:B-1----:R-:W-:Y:S01]  /*0520*/  FFMA R7, R8, UR9, R7 ;  /* 0x0000000908077c23 */ /* 0x002fe20008000007 */
[----:B------:R-:W0:Y:S03]  /*0530*/  LDCU.64 UR8, c[0x3][UR7+0x18] ;  /* 0x00c00300070877ac */ /* 0x000e260008000a00 */
[----:B--2---:R-:W-:-:S04]  /*0540*/  FFMA R7, R10, UR10, R7 ;  /* 0x0000000a0a077c23 */ /* 0x004fc80008000007 */
[----:B---3--:R-:W-:-:S04]  /*0550*/  FFMA R7, R12, UR11, R7 ;  /* 0x0000000b0c077c23 */ /* 0x008fc80008000007 */
[----:B----4-:R-:W-:-:S04]  /*0560*/  FFMA R7, R14, UR12, R7 ;  /* 0x0000000c0e077c23 */ /* 0x010fc80008000007 */
[----:B-----5:R-:W-:-:S04]  /*0570*/  FFMA R7, R16, UR13, R7 ;  /* 0x0000000d10077c23 */ /* 0x020fc80008000007 */
[----:B0-----:R-:W-:-:S04]  /*0580*/  FFMA R7, R18, UR8, R7 ;  /* 0x0000000812077c23 */ /* 0x001fc80008000007 */
[----:B------:R-:W-:Y:S01]  /*0590*/  FFMA R4, R20, UR9, R7 ;  /* 0x0000000914047c23 */ /* 0x000fe20008000007 */
[----:B------:R-:W-:Y:S06]  /*05a0*/  BRA.U UP2, `(.L_x_4) ;  /* 0xfffffffd02947547 */ /* 0x000fec000b83ffff */
.L_x_3:
[----:B------:R-:W-:Y:S05]  /*05b0*/  BRA.U !UP1, `(.L_x_5) ;  /* 0x0000000109407547 */ /* 0x000fea000b800000 */
[C---:B------:R-:W-:Y:S01]  /*05c0*/  LEA R6, R5.reuse, R2, 0x2 ;  /* 0x0000000205067211 */ /* 0x040fe200078e10ff */
[C---:B------:R-:W-:Y:S01]  /*05d0*/  VIADD R8, R5.reuse, UR15 ;  /* 0x0000000f05087c36 */ /* 0x040fe20008000000 */
[----:B------:R-:W-:-:S03]  /*05e0*/  IADD3 R5, PT, PT, R5, 0x4, RZ ;  /* 0x0000000405057810 */ /* 0x000fc60007ffe0ff */
[----:B------:R-:W0:Y:S01]  /*05f0*/  LDS R7, [R6] ;  /* 0x0000000006077984 */ /* 0x000e220000000800 */
[----:B------:R-:W-:-:S03]  /*0600*/  SHF.L.U32 R8, R8, 0x2, RZ ;  /* 0x0000000208087819 */ /* 0x000fc600000006ff */
[----:B------:R-:W1:Y:S01]  /*0610*/  LDS R10, [R6+0x4] ;  /* 0x00000400060a7984 */ /* 0x000e620000000800 */
[----:B------:R-:W0:Y:S03]  /*0620*/  LDC R9, c[0x3][R8] ;  /* 0x00c0000008097b82 */ /* 0x000e260000000800 */
[----:B------:R-:W2:Y:S04]  /*0630*/  LDS R12, [R6+0x8] ;  /* 0x00000800060c7984 */ /* 0x000ea80000000800 */
[----:B------:R-:W3:Y:S01]  /*0640*/  LDS R14, [R6+0xc] ;  /* 0x00000c00060e7984 */ /* 0x000ee20000000800 */
[----:B------:R-:W1:Y:S08]  /*0650*/  LDC R11, c[0x3][R8+0x4] ;  /* 0x00c00100080b7b82 */ /* 0x000e700000000800 */
[----:B------:R-:W2:Y:S08]  /*0660*/  LDC R13, c[0x3][R8+0x8] ;  /* 0x00c00200080d7b82 */ /* 0x000eb00000000800 */
[----:B------:R-:W3:Y:S01]  /*0670*/  LDC R15, c[0x3][R8+0xc] ;  /* 0x00c00300080f7b82 */ /* 0x000ee20000000800 */
[----:B0-----:R-:W-:-:S04]  /*0680*/  FFMA R7, R7, R9, R4 ;  /* 0x0000000907077223 */ /* 0x001fc80000000004 */
[----:B-1----:R-:W-:-:S04]  /*0690*/  FFMA R7, R10, R11, R7 ;  /* 0x0000000b0a077223 */ /* 0x002fc80000000007 */
[----:B--2---:R-:W-:-:S04]  /*06a0*/  FFMA R7, R12, R13, R7 ;  /* 0x0000000d0c077223 */ /* 0x004fc80000000007 */
[----:B---3--:R-:W-:-:S07]  /*06b0*/  FFMA R4, R14, R15, R7 ;  /* 0x0000000f0e047223 */ /* 0x008fce0000000007 */
.L_x_5:
[----:B------:R-:W-:Y:S05]  /*06c0*/  BRA.U UP0, `(.L_x_6) ;  /* 0x0000000100287547 */ /* 0x000fea000b800000 */
[C---:B------:R-:W-:Y:S02]  /*06d0*/  LEA R6, R5.reuse, R2, 0x2 ;  /* 0x0000000205067211 */ /* 0x040fe400078e10ff */
[C---:B------:R-:W-:Y:S02]  /*06e0*/  IADD3 R8, PT, PT, R5.reuse, UR15, RZ ;  /* 0x0000000f05087c10 */ /* 0x040fe4000fffe0ff */
[----:B------:R-:W-:Y:S01]  /*06f0*/  IADD3 R5, PT, PT, R5, 0x2, RZ ;  /* 0x0000000205057810 */ /* 0x000fe20007ffe0ff */
[----:B------:R-:W0:Y:S02]  /*0700*/  LDS R7, [R6] ;  /* 0x0000000006077984 */ /* 0x000e240000000800 */
[----:B------:R-:W-:Y:S02]  /*0710*/  IMAD.SHL.U32 R8, R8, 0x4, RZ ;  /* 0x0000000408087824 */ /* 0x000fe400078e00ff */
[----:B------:R-:W1:Y:S02]  /*0720*/  LDS R11, [R6+0x4] ;  /* 0x00000400060b7984 */ /* 0x000e640000000800 */
[----:B------:R-:W0:Y:S08]  /*0730*/  LDC R9, c[0x3][R8] ;  /* 0x00c0000008097b82 */ /* 0x000e300000000800 */
[----:B------:R-:W1:Y:S01]  /*0740*/  LDC R10, c[0x3][R8+0x4] ;  /* 0x00c00100080a7b82 */ /* 0x000e620000000800 */
[----:B0-----:R-:W-:-:S04]  /*0750*/  FFMA R4, R7, R9, R4 ;  /* 0x0000000907047223 */ /* 0x001fc80000000004 */
[----:B-1----:R-:W-:-:S07]  /*0760*/  FFMA R4, R11, R10, R4 ;  /* 0x0000000a0b047223 */ /* 0x002fce0000000004 */
.L_x_6:
[C---:B------:R-:W-:Y:S02]  /*0770*/  LEA R2, R5.reuse, R2, 0x2 ;  /* 0x0000000205027211 */ /* 0x040fe400078e10ff */
[----:B------:R-:W-:-:S03]  /*0780*/  IADD3 R5, PT, PT, R5, UR15, RZ ;  /* 0x0000000f05057c10 */ /* 0x000fc6000fffe0ff */
[----:B------:R-:W0:Y:S01]  /*0790*/  LDS R7, [R2] ;  /* 0x0000000002077984 */ /* 0x000e220000000800 */
[----:B------:R-:W-:-:S06]  /*07a0*/  SHF.L.U32 R5, R5, 0x2, RZ ;  /* 0x0000000205057819 */ /* 0x000fcc00000006ff */
[----:B------:R-:W0:Y:S02]  /*07b0*/  LDC R5, c[0x3][R5] ;  /* 0x00c0000005057b82 */ /* 0x000e240000000800 */
[----:B0-----:R-:W-:-:S07]  /*07c0*/  FFMA R7, R7, R5, R4 ;  /* 0x0000000507077223 */ /* 0x001fce0000000004 */
.L_x_2:
[----:B0-----:R-:W0:Y:S01]  /*07d0*/  LDC.64 R4, c[0x0][0x388] ;  /* 0x0000e200ff047b82 */ /* 0x001e220000000a00 */
[----:B------:R-:W-:-:S04]  /*07e0*/  IMAD R3, R3, R0, UR14 ;  /* 0x0000000e03037e24 */ /* 0x000fc8000f8e0200 */
[----:B0-----:R-:W-:-:S05]  /*07f0*/  IMAD.WIDE.U32 R2, R3, 0x4, R4 ;  /* 0x0000000403027825 */ /* 0x001fca00078e0004 */
[----:B------:R-:W-:Y:S01]  /*0800*/  STG.E desc[UR16][R2.64], R7 ;  /* 0x0000000702007986 */ /* 0x000fe2000c101910 */
[----:B------:R-:W-:Y:S05]  /*0810*/  EXIT ;  /* 0x000000000000794d */ /* 0x000fea0003800000 */
.L_x_7:
[----:B------:R-:W-:-:S00]  /*0820*/  BRA `(.L_x_7) ;  /* 0xfffffffc00fc7947 */ /* 0x000fc0000383ffff */
[----:B------:R-:W-:-:S00]  /*0830*/  NOP ;  /* 0x0000000000007918 */ /* 0x000fc00000000000 */
        /* <DEDUP_REMOVED lines=12> */
.L_x_36:


//--------------------- .text._Z23convolution1DHorizontalPKfPfiii --------------------------
	.section	.text._Z23convolution1DHorizontalPKfPfiii,"ax",@progbits
	.align	128
        .global         _Z23convolution1DHorizontalPKfPfiii
        .type           _Z23convolution1DHorizontalPKfPfiii,@function
        .size           _Z23convolution1DHorizontalPKfPfiii,(.L_x_37 - _Z23convolution1DHorizontalPKfPfiii)
        .other          _Z23convolution1DHorizontalPKfPfiii,@"STO_CUDA_ENTRY STV_DEFAULT"
_Z23convolution1DHorizontalPKfPfiii:
.text._Z23convolution1DHorizontalPKfPfiii:
[----:B------:R-:W-:Y:S08]  /*0000*/  LDC R1, c[0x0][0x37c] ;  /* 0x0000df00ff017b82 */ /* 0x000ff00000000800 */
[----:B------:R-:W0:Y:S01]  /*0010*/  S2UR UR14, SR_CTAID.Y ;  /* 0x00000000000e79c3 */ /* 0x000e220000002600 */
[----:B------:R-:W1:Y:S01]  /*0020*/  S2R R3, SR_CTAID.X ;  /* 0x0000000000037919 */ /* 0x000e620000002500 */
[----:B------:R-:W2:Y:S06]  /*0030*/  S2R R6, SR_TID.X ;  /* 0x0000000000067919 */ /* 0x000eac0000002100 */
[----:B------:R-:W0:Y:S02]  /*0040*/  LDC R0, c[0x0][0x394] ;  /* 0x0000e500ff007b82 */ /* 0x000e240000000800 */
[----:B0-----:R-:W-:-:S13]  /*0050*/  ISETP.LE.AND P0, PT, R0, UR14, PT ;  /* 0x0000000e00007c0c */ /* 0x001fda000bf03270 */
[----:B-12---:R-:W-:Y:S05]  /*0060*/  @P0 EXIT ;  /* 0x000000000000094d */ /* 0x006fea0003800000 */
[----:B------:R-:W0:Y:S01]  /*0070*/  LDC R0, c[0x0][0x390] ;  /* 0x0000e400ff007b82 */ /* 0x000e220000000800 */
[----:B------:R-:W-:Y:S01]  /*0080*/  LEA R3, R3, R6, 0x5 ;  /* 0x0000000603037211 */ /* 0x000fe200078e28ff */
[----:B------:R-:W1:Y:S01]  /*0090*/  LDCU.64 UR16, c[0x0][0x358] ;  /* 0x00006b00ff1077ac */ /* 0x000e620008000a00 */
[----:B------:R-:W2:Y:S02]  /*00a0*/  LDCU UR15, c[0x0][0x398] ;  /* 0x00007300ff0f77ac */ /* 0x000ea40008000800 */
[----:B0-----:R-:W-:-:S13]  /*00b0*/  ISETP.GE.AND P0, PT, R3, R0, PT ;  /* 0x000000000300720c */ /* 0x001fda0003f06270 */
[----:B------:R-:W0:Y:S01]  /*00c0*/  @!P0 LDC.64 R4, c[0x0][0x380] ;  /* 0x0000e000ff048b82 */ /* 0x000e220000000a00 */
[----:B------:R-:W-:-:S04]  /*00d0*/  @!P0 IMAD R7, R0, UR14, R3 ;  /* 0x0000000e00078c24 */ /* 0x000fc8000f8e0203 */
[----:B0-----:R-:W-:-:S06]  /*00e0*/  @!P0 IMAD.WIDE R4, R7, 0x4, R4 ;  /* 0x0000000407048825 */ /* 0x001fcc00078e0204 */
[----:B-1----:R-:W3:Y:S01]  /*00f0*/  @!P0 LDG.E R5, desc[UR16][R4.64] ;  /* 0x0000001004058981 */ /* 0x002ee2000c1e1900 */
[----:B------:R-:W0:Y:S01]  /*0100*/  S2UR UR5, SR_CgaCtaId ;  /* 0x00000000000579c3 */ /* 0x000e220000008800 */
[----:B------:R-:W-:Y:S01]  /*0110*/  UMOV UR4, 0x400 ;  /* 0x0000040000047882 */ /* 0x000fe20000000000 */
[C---:B--2---:R-:W-:Y:S01]  /*0120*/  IADD3 R2, PT, PT, R6.reuse, UR15, RZ ;  /* 0x0000000f06027c10 */ /* 0x044fe2000fffe0ff */
[----:B------:R-:W-:Y:S01]  /*0130*/  BSSY.RECONVERGENT B0, `(.L_x_8) ;  /* 0x000001b000007945 */ /* 0x000fe20003800200 */
[----:B------:R-:W-:Y:S01]  /*0140*/  ISETP.GE.U32.AND P1, PT, R6, UR15, PT ;  /* 0x0000000f06007c0c */ /* 0x000fe2000bf26070 */
[----:B0-----:R-:W-:-:S06]  /*0150*/  ULEA UR5, UR5, UR4, 0x18 ;  /* 0x0000000405057291 */ /* 0x001fcc000f8ec0ff */
[----:B------:R-:W-:-:S05]  /*0160*/  LEA R2, R2, UR5, 0x2 ;  /* 0x0000000502027c11 */ /* 0x000fca000f8e10ff */
[----:B---3--:R0:W-:Y:S04]  /*0170*/  @!P0 STS [R2], R5 ;  /* 0x0000000502008388 */ /* 0x0081e80000000800 */
[----:B------:R0:W-:Y:S01]  /*0180*/  @P0 STS [R2], RZ ;  /* 0x000000ff02000388 */ /* 0x0001e20000000800 */
[----:B------:R-:W-:Y:S05]  /*0190*/  @P1 BRA `(.L_x_9) ;  /* 0x0000000000501947 */ /* 0x000fea0003800000 */
[C---:B------:R-:W-:Y:S01]  /*01a0*/  IADD3 R7, PT, PT, R3.reuse, -UR15, RZ ;  /* 0x8000000f03077c10 */ /* 0x040fe2000fffe0ff */
[----:B0-----:R-:W-:-:S03]  /*01b0*/  VIADD R5, R3, 0x20 ;  /* 0x0000002003057836 */ /* 0x001fc60000000000 */
[----:B------:R-:W-:Y:S02]  /*01c0*/  ISETP.GE.AND P2, PT, R7, RZ, PT ;  /* 0x000000ff0700720c */ /* 0x000fe40003f46270 */
[----:B------:R-:W-:-:S11]  /*01d0*/  ISETP.GE.AND P1, PT, R5, R0, PT ;  /* 0x000000000500720c */ /* 0x000fd60003f26270 */
[----:B------:R-:W0:Y:S01]  /*01e0*/  @P2 LDC.64 R8, c[0x0][0x380] ;  /* 0x0000e000ff082b82 */ /* 0x000e220000000a00 */
[C---:B------:R-:W-:Y:S01]  /*01f0*/  @P2 IMAD R7, R0.reuse, UR14, R7 ;  /* 0x0000000e00072c24 */ /* 0x040fe2000f8e0207 */
[----:B------:R-:W-:Y:S01]  /*0200*/  @!P1 SHF.R.S32.HI R11, RZ, 0x1f, R3 ;  /* 0x0000001fff0b9819 */ /* 0x000fe20000011403 */
[----:B------:R-:W-:-:S05]  /*0210*/  @!P1 IMAD R10, R0, UR14, RZ ;  /* 0x0000000e000a9c24 */ /* 0x000fca000f8e02ff */
[----:B------:R-:W1:Y:S01]  /*0220*/  @!P1 LDC.64 R4, c[0x0][0x380] ;  /* 0x0000e000ff049b82 */ /* 0x000e620000000a00 */
[----:B------:R-:W-:-:S04]  /*0230*/  @!P1 IADD3 R12, P3, PT, R3, R10, RZ ;  /* 0x0000000a030c9210 */ /* 0x000fc80007f7e0ff */
[----:B------:R-:W-:Y:S01]  /*0240*/  @!P1 LEA.HI.X.SX32 R11, R10, R11, 0x1, P3 ;  /* 0x0000000b0a0b9211 */ /* 0x000fe200018f0eff */
[----:B0-----:R-:W-:-:S04]  /*0250*/  @P2 IMAD.WIDE R8, R7, 0x4, R8 ;  /* 0x0000000407082825 */ /* 0x001fc800078e0208 */
[----:B------:R-:W-:Y:S01]  /*0260*/  HFMA2 R7, -RZ, RZ, 0, 0 ;  /* 0x00000000ff077431 */ /* 0x000fe200000001ff */
[----:B-1----:R-:W-:-:S05]  /*0270*/  @!P1 LEA R4, P3, R12, R4, 0x2 ;  /* 0x000000040c049211 */ /* 0x002fca00078610ff */
[----:B------:R-:W2:Y:S01]  /*0280*/  @P2 LDG.E R7, desc[UR16][R8.64] ;  /* 0x0000001008072981 */ /* 0x000ea2000c1e1900 */
[----:B------:R-:W-:-:S06]  /*0290*/  @!P1 LEA.HI.X R5, R12, R5, R11, 0x2, P3 ;  /* 0x000000050c059211 */ /* 0x000fcc00018f140b */
[----:B------:R-:W3:Y:S01]  /*02a0*/  @!P1 LDG.E R5, desc[UR16][R4.64+0x80] ;  /* 0x0000801004059981 */ /* 0x000ee2000c1e1900 */
[----:B------:R-:W-:-:S05]  /*02b0*/  LEA R10, R6, UR5, 0x2 ;  /* 0x00000005060a7c11 */ /* 0x000fca000f8e10ff */
[----:B--2---:R1:W-:Y:S04]  /*02c0*/  STS [R10], R7 ;  /* 0x000000070a007388 */ /* 0x0043e80000000800 */
[----:B---3--:R1:W-:Y:S02]  /*02d0*/  @!P1 STS [R2+0x80], R5 ;  /* 0x0000800502009388 */ /* 0x0083e40000000800 */
.L_x_9:
[----:B------:R-:W-:Y:S05]  /*02e0*/  BSYNC.RECONVERGENT B0 ;  /* 0x0000000000007941 */ /* 0x000fea0003800200 */
.L_x_8:
[----:B------:R-:W-:Y:S06]  /*02f0*/  BAR.SYNC.DEFER_BLOCKING 0x0 ;  /* 0x0000000000007b1d */ /* 0x000fec0000010000 */
[----:B------:R-:W-:Y:S05]  /*0300*/  @P0 EXIT ;  /* 0x000000000000094d */ /* 0x000fea0003800000 */
[----:B------:R-:W-:Y:S01]  /*0310*/  UISETP.GE.AND UP0, UPT, UR15, URZ, UPT ;  /* 0x000000ff0f00728c */ /* 0x000fe2000bf06270 */
[----:B-1----:R-:W-:-:S08]  /*0320*/  IMAD.MOV.U32 R7, RZ, RZ, RZ ;  /* 0x000000ffff077224 */ /* 0x002fd000078e00ff */
        /* <DEDUP_REMOVED lines=17> */
.L_x_12:
        /* <DEDUP_REMOVED lines=16> */
[----:B0-----:R-:W-:-:S02]  /*0540*/  VIADD R6, R6, 0x20 ;  /* 0x0000002006067836 */ /* 0x001fc40000000000 */
        /* <DEDUP_REMOVED lines=10> */
.L_x_11:
[----:B------:R-:W-:Y:S05]  /*05f0*/  BRA.U !UP1, `(.L_x_13) ;  /* 0x0000000109407547 */ /* 0x000fea000b800000 */
[C---:B------:R-:W-:Y:S02]  /*0600*/  LEA R6, R5.reuse, R2, 0x2 ;  /* 0x0000000205067211 */ /* 0x040fe400078e10ff */
[C---:B------:R-:W-:Y:S02]  /*0610*/  IADD3 R8, PT, PT, R5.reuse, UR15, RZ ;  /* 0x0000000f05087c10 */ /* 0x040fe4000fffe0ff */
[----:B------:R-:W-:Y:S01]  /*0620*/  IADD3 R5, PT, PT, R5, 0x4, RZ ;  /* 0x0000000405057810 */ /* 0x000fe20007ffe0ff */
[----:B------:R-:W0:Y:S02]  /*0630*/  LDS R7, [R6] ;  /* 0x0000000006077984 */ /* 0x000e240000000800 */
[----:B------:R-:W-:Y:S02]  /*0640*/  IMAD.SHL.U32 R8, R8, 0x4, RZ ;  /* 0x0000000408087824 */ /* 0x000fe400078e00ff */
[----:B------:R-:W1:Y:S02]  /*0650*/  LDS R10, [R6+0x4] ;  /* 0x00000400060a7984 */ /* 0x000e640000000800 */
[----:B------:R-:W0:Y:S02]  /*0660*/  LDC R9, c[0x3][R8] ;  /* 0x00c0000008097b82 */ /* 0x000e240000000800 */
[----:B------:R-:W2:Y:S04]  /*0670*/  LDS R12, [R6+0x8] ;  /* 0x00000800060c7984 */ /* 0x000ea80000000800 */
[----:B------:R-:W3:Y:S02]  /*0680*/  LDS R14, [R6+0xc] ;  /* 0x00000c00060e7984 */ /* 0x000ee40000000800 */
[----:B------:R-:W1:Y:S08]  /*0690*/  LDC R11, c[0x3][R8+0x4] ;  /* 0x00c00100080b7b82 */ /* 0x000e700000000800 */
[----:B------:R-:W2:Y:S08]  /*06a0*/  LDC R13, c[0x3][R8+0x8] ;  /* 0x00c00200080d7b82 */ /* 0x000eb00000000800 */
[----:B------:R-:W3:Y:S01]  /*06b0*/  LDC R15, c[0x3][R8+0xc] ;  /* 0x00c00300080f7b82 */ /* 0x000ee20000000800 */
[----:B0-----:R-:W-:-:S04]  /*06c0*/  FFMA R7, R7, R9, R4 ;  /* 0x0000000907077223 */ /* 0x001fc80000000004 */
[----:B-1----:R-:W-:-:S04]  /*06d0*/  FFMA R7, R10, R11, R7 ;  /* 0x0000000b0a077223 */ /* 0x002fc80000000007 */
[----:B--2---:R-:W-:-:S04]  /*06e0*/  FFMA R7, R12, R13, R7 ;  /* 0x0000000d0c077223 */ /* 0x004fc80000000007 */
[----:B---3--:R-:W-:-:S07]  /*06f0*/  FFMA R4, R14, R15, R7 ;  /* 0x0000000f0e047223 */ /* 0x008fce0000000007 */
.L_x_13:
[----:B------:R-:W-:Y:S05]  /*0700*/  BRA.U UP0, `(.L_x_14) ;  /* 0x0000000100287547 */ /* 0x000fea000b800000 */
[C---:B------:R-:W-:Y:S01]  /*0710*/  LEA R6, R5.reuse, R2, 0x2 ;  /* 0x0000000205067211 */ /* 0x040fe200078e10ff */
[C---:B------:R-:W-:Y:S01]  /*0720*/  VIADD R8, R5.reuse, UR15 ;  /* 0x0000000f05087c36 */ /* 0x040fe20008000000 */
[----:B------:R-:W-:-:S03]  /*0730*/  IADD3 R5, PT, PT, R5, 0x2, RZ ;  /* 0x0000000205057810 */ /* 0x000fc60007ffe0ff */
[----:B------:R-:W0:Y:S01]  /*0740*/  LDS R7, [R6] ;  /* 0x0000000006077984 */ /* 0x000e220000000800 */
[----:B------:R-:W-:-:S03]  /*0750*/  SHF.L.U32 R8, R8, 0x2, RZ ;  /* 0x0000000208087819 */ /* 0x000fc600000006ff */
[----:B------:R-:W1:Y:S01]  /*0760*/  LDS R11, [R6+0x4] ;  /* 0x00000400060b7984 */ /* 0x000e620000000800 */
[----:B------:R-:W0:Y:S08]  /*0770*/  LDC R9, c[0x3][R8] ;  /* 0x00c0000008097b82 */ /* 0x000e300000000800 */
[----:B------:R-:W1:Y:S01]  /*0780*/  LDC R10, c[0x3][R8+0x4] ;  /* 0x00c00100080a7b82 */ /* 0x000e620000000800 */
[----:B0-----:R-:W-:-:S04]  /*0790*/  FFMA R4, R7, R9, R4 ;  /* 0x0000000907047223 */ /* 0x001fc80000000004 */
[----:B-1----:R-:W-:-:S07]  /*07a0*/  FFMA R4, R11, R10, R4 ;  /* 0x0000000a0b047223 */ /* 0x002fce0000000004 */
.L_x_14:
[C---:B------:R-:W-:Y:S01]  /*07b0*/  IMAD R2, R5.reuse, 0x4, R2 ;  /* 0x0000000405027824 */ /* 0x040fe200078e0202 */
[----:B------:R-:W-:-:S04]  /*07c0*/  IADD3 R5, PT, PT, R5, UR15, RZ ;  /* 0x0000000f05057c10 */ /* 0x000fc8000fffe0ff */
[----:B------:R-:W0:Y:S01]  /*07d0*/  LDS R7, [R2] ;  /* 0x0000000002077984 */ /* 0x000e220000000800 */
[----:B------:R-:W-:-:S06]  /*07e0*/  SHF.L.U32 R5, R5, 0x2, RZ ;  /* 0x0000000205057819 */ /* 0x000fcc00000006ff */
[----:B------:R-:W0:Y:S02]  /*07f0*/  LDC R5, c[0x3][R5] ;  /* 0x00c0000005057b82 */ /* 0x000e240000000800 */
[----:B0-----:R-:W-:-:S07]  /*0800*/  FFMA R7, R7, R5, R4 ;  /* 0x0000000507077223 */ /* 0x001fce0000000004 */
.L_x_10:
[----:B0-----:R-:W0:Y:S01]  /*0810*/  LDC.64 R4, c[0x0][0x388] ;  /* 0x0000e200ff047b82 */ /* 0x001e220000000a00 */
[----:B------:R-:W-:-:S04]  /*0820*/  IMAD R3, R0, UR14, R3 ;  /* 0x0000000e00037c24 */ /* 0x000fc8000f8e0203 */
[----:B0-----:R-:W-:-:S05]  /*0830*/  IMAD.WIDE R2, R3, 0x4, R4 ;  /* 0x0000000403027825 */ /* 0x001fca00078e0204 */
[----:B------:R-:W-:Y:S01]  /*0840*/  STG.E desc[UR16][R2.64], R7 ;  /* 0x0000000702007986 */ /* 0x000fe2000c101910 */
[----:B------:R-:W-:Y:S05]  /*0850*/  EXIT ;  /* 0x000000000000794d */ /* 0x000fea0003800000 */
.L_x_15:
        /* <DEDUP_REMOVED lines=10> */
.L_x_37:


//--------------------- .text._Z19convolution2DSharedPKfPfiii --------------------------
	.section	.text._Z19convolution2DSharedPKfPfiii,"ax",@progbits
	.align	128
        .global         _Z19convolution2DSharedPKfPfiii
        .type           _Z19convolution2DSharedPKfPfiii,@function
        .size           _Z19convolution2DSharedPKfPfiii,(.L_x_38 - _Z19convolution2DSharedPKfPfiii)
        .other          _Z19convolution2DSharedPKfPfiii,@"STO_CUDA_ENTRY STV_DEFAULT"
_Z19convolution2DSharedPKfPfiii:
.text._Z19convolution2DSharedPKfPfiii:
[----:B------:R-:W-:Y:S01]  /*0000*/  LDC R1, c[0x0][0x37c] ;  /* 0x0000df00ff017b82 */ /* 0x000fe20000000800 */
[----:B------:R-:W0:Y:S01]  /*0010*/  S2R R0, SR_TID.Y ;  /* 0x0000000000007919 */ /* 0x000e220000002200 */
[----:B------:R-:W1:Y:S01]  /*0020*/  LDCU.64 UR4, c[0x0][0x390] ;  /* 0x00007200ff0477ac */ /* 0x000e620008000a00 */
[----:B------:R-:W0:Y:S01]  /*0030*/  S2R R3, SR_CTAID.Y ;  /* 0x0000000000037919 */ /* 0x000e220000002600 */
[----:B------:R-:W2:Y:S01]  /*0040*/  LDCU.64 UR12, c[0x0][0x358] ;  /* 0x00006b00ff0c77ac */ /* 0x000ea20008000a00 */
[----:B------:R-:W3:Y:S01]  /*0050*/  S2R R2, SR_CTAID.X ;  /* 0x0000000000027919 */ /* 0x000ee20000002500 */
[----:B------:R-:W4:Y:S01]  /*0060*/  LDCU UR11, c[0x0][0x398] ;  /* 0x00007300ff0b77ac */ /* 0x000f220008000800 */
[----:B------:R-:W3:Y:S01]  /*0070*/  S2R R11, SR_TID.X ;  /* 0x00000000000b7919 */ /* 0x000ee20000002100 */
[----:B0-----:R-:W-:-:S04]  /*0080*/  LEA R10, R3, R0, 0x5 ;  /* 0x00000000030a7211 */ /* 0x001fc800078e28ff */
[----:B-1----:R-:W-:Y:S01]  /*0090*/  ISETP.GE.AND P0, PT, R10, UR5, PT ;  /* 0x000000050a007c0c */ /* 0x002fe2000bf06270 */
[----:B---3--:R-:W-:-:S05]  /*00a0*/  IMAD R13, R2, 0x20, R11 ;  /* 0x00000020020d7824 */ /* 0x008fca00078e020b */
[----:B------:R-:W-:-:S13]  /*00b0*/  ISETP.LT.AND P0, PT, R13, UR4, !P0 ;  /* 0x000000040d007c0c */ /* 0x000fda000c701270 */
[----:B------:R-:W0:Y:S01]  /*00c0*/  @P0 LDC.64 R2, c[0x0][0x380] ;  /* 0x0000e000ff020b82 */ /* 0x000e220000000a00 */
[----:B------:R-:W-:-:S04]  /*00d0*/  @P0 IMAD R5, R10, UR4, R13 ;  /* 0x000000040a050c24 */ /* 0x000fc8000f8e020d */
[----:B0-----:R-:W-:-:S06]  /*00e0*/  @P0 IMAD.WIDE R2, R5, 0x4, R2 ;  /* 0x0000000405020825 */ /* 0x001fcc00078e0202 */
[----:B--2---:R-:W2:Y:S01]  /*00f0*/  @P0 LDG.E R3, desc[UR12][R2.64] ;  /* 0x0000000c02030981 */ /* 0x004ea2000c1e1900 */
[----:B------:R-:W-:Y:S01]  /*0100*/  MOV R15, 0x400 ;  /* 0x00000400000f7802 */ /* 0x000fe20000000f00 */
[C---:B----4-:R-:W-:Y:S01]  /*0110*/  VIADD R12, R11.reuse, UR11 ;  /* 0x0000000b0b0c7c36 */ /* 0x050fe20008000000 */
[C---:B------:R-:W-:Y:S01]  /*0120*/  IADD3 R18, PT, PT, R0.reuse, UR11, RZ ;  /* 0x0000000b00127c10 */ /* 0x040fe2000fffe0ff */
[----:B------:R-:W0:Y:S01]  /*0130*/  S2R R4, SR_CgaCtaId ;  /* 0x0000000000047919 */ /* 0x000e220000008800 */
[----:B------:R-:W-:Y:S01]  /*0140*/  ISETP.GE.U32.AND P3, PT, R0, UR11, PT ;  /* 0x0000000b00007c0c */ /* 0x000fe2000bf66070 */
[----:B------:R-:W-:Y:S01]  /*0150*/  BSSY.RECONVERGENT B0, `(.L_x_16) ;  /* 0x000001c000007945 */ /* 0x000fe20003800200 */
[----:B------:R-:W-:Y:S02]  /*0160*/  ISETP.GE.U32.AND P4, PT, R11, UR11, PT ;  /* 0x0000000b0b007c0c */ /* 0x000fe4000bf86070 */
[----:B0-----:R-:W-:-:S05]  /*0170*/  LEA R15, R4, R15, 0x18 ;  /* 0x0000000f040f7211 */ /* 0x001fca00078ec0ff */
[--C-:B------:R-:W-:Y:S02]  /*0180*/  IMAD R18, R18, 0x90, R15.reuse ;  /* 0x0000009012127824 */ /* 0x100fe400078e020f */
[----:B------:R-:W-:-:S03]  /*0190*/  IMAD R16, R0, 0x90, R15 ;  /* 0x0000009000107824 */ /* 0x000fc600078e020f */
[C---:B------:R-:W-:Y:S01]  /*01a0*/  LEA R14, R12.reuse, R18, 0x2 ;  /* 0x000000120c0e7211 */ /* 0x040fe200078e10ff */
[----:B------:R-:W-:-:S04]  /*01b0*/  IMAD R17, R12, 0x4, R16 ;  /* 0x000000040c117824 */ /* 0x000fc800078e0210 */
[----:B--2---:R0:W-:Y:S04]  /*01c0*/  @P0 STS [R14], R3 ;  /* 0x000000030e000388 */ /* 0x0041e80000000800 */
[----:B------:R0:W-:Y:S01]  /*01d0*/  @!P0 STS [R14], RZ ;  /* 0x000000ff0e008388 */ /* 0x0001e20000000800 */
[----:B------:R-:W-:Y:S05]  /*01e0*/  @P3 BRA `(.L_x_17) ;  /* 0x0000000000483947 */ /* 0x000fea0003800000 */
[C---:B------:R-:W-:Y:S01]  /*01f0*/  IADD3 R6, PT, PT, R10.reuse, -UR11, RZ ;  /* 0x8000000b0a067c10 */ /* 0x040fe2000fffe0ff */
[----:B------:R-:W-:-:S03]  /*0200*/  VIADD R8, R10, 0x20 ;  /* 0x000000200a087836 */ /* 0x000fc60000000000 */
[----:B------:R-:W-:Y:S02]  /*0210*/  ISETP.GE.AND P1, PT, R6, RZ, PT ;  /* 0x000000ff0600720c */ /* 0x000fe40003f26270 */
[----:B------:R-:W-:Y:S02]  /*0220*/  ISETP.GE.AND P2, PT, R8, UR5, PT ;  /* 0x0000000508007c0c */ /* 0x000fe4000bf46270 */
[C---:B------:R-:W-:Y:S02]  /*0230*/  ISETP.GE.OR P1, PT, R13.reuse, UR4, !P1 ;  /* 0x000000040d007c0c */ /* 0x040fe4000cf26670 */
[----:B------:R-:W-:-:S11]  /*0240*/  ISETP.GE.OR P2, PT, R13, UR4, P2 ;  /* 0x000000040d007c0c */ /* 0x000fd60009746670 */
[----:B------:R-:W1:Y:S01]  /*0250*/  @!P1 LDC.64 R4, c[0x0][0x380] ;  /* 0x0000e000ff049b82 */ /* 0x000e620000000a00 */
[--C-:B------:R-:W-:Y:S02]  /*0260*/  @!P1 IMAD R7, R6, UR4, R13.reuse ;  /* 0x0000000406079c24 */ /* 0x100fe4000f8e020d */
[----:B------:R-:W-:-:S05]  /*0270*/  @!P2 IMAD R9, R8, UR4, R13 ;  /* 0x000000040809ac24 */ /* 0x000fca000f8e020d */
[----:B0-----:R-:W0:Y:S01]  /*0280*/  @!P2 LDC.64 R2, c[0x0][0x380] ;  /* 0x0000e000ff02ab82 */ /* 0x001e220000000a00 */
[----:B-1----:R-:W-:-:S06]  /*0290*/  @!P1 IMAD.WIDE R4, R7, 0x4, R4 ;  /* 0x0000000407049825 */ /* 0x002fcc00078e0204 */
[----:B------:R-:W2:Y:S01]  /*02a0*/  @!P1 LDG.E R4, desc[UR12][R4.64] ;  /* 0x0000000c04049981 */ /* 0x000ea2000c1e1900 */
[----:B0-----:R-:W-:-:S06]  /*02b0*/  @!P2 IMAD.WIDE R2, R9, 0x4, R2 ;  /* 0x000000040902a825 */ /* 0x001fcc00078e0202 */
[----:B------:R-:W3:Y:S04]  /*02c0*/  @!P2 LDG.E R3, desc[UR12][R2.64] ;  /* 0x0000000c0203a981 */ /* 0x000ee8000c1e1900 */
[----:B--2---:R1:W-:Y:S04]  /*02d0*/  @!P1 STS [R17], R4 ;  /* 0x0000000411009388 */ /* 0x0043e80000000800 */
[----:B------:R1:W-:Y:S04]  /*02e0*/  @P1 STS [R17], RZ ;  /* 0x000000ff11001388 */ /* 0x0003e80000000800 */
[----:B---3--:R1:W-:Y:S04]  /*02f0*/  @!P2 STS [R14+0x1200], R3 ;  /* 0x001200030e00a388 */ /* 0x0083e80000000800 */
[----:B------:R1:W-:Y:S02]  /*0300*/  @P2 STS [R14+0x1200], RZ ;  /* 0x001200ff0e002388 */ /* 0x0003e40000000800 */
.L_x_17:
[----:B------:R-:W-:Y:S05]  /*0310*/  BSYNC.RECONVERGENT B0 ;  /* 0x0000000000007941 */ /* 0x000fea0003800200 */
.L_x_16:
[----:B------:R-:W-:Y:S04]  /*0320*/  BSSY.RECONVERGENT B0, `(.L_x_18) ;  /* 0x0000046000007945 */ /* 0x000fe80003800200 */
[----:B------:R-:W-:Y:S05]  /*0330*/  @P4 BRA `(.L_x_19) ;  /* 0x0000000400104947 */ /* 0x000fea0003800000 */
[----:B------:R-:W-:-:S04]  /*0340*/  IADD3 R21, PT, PT, R13, -UR11, RZ ;  /* 0x8000000b0d157c10 */ /* 0x000fc8000fffe0ff */
[----:B------:R-:W-:-:S04]  /*0350*/  ISETP.GE.AND P1, PT, R21, RZ, PT ;  /* 0x000000ff1500720c */ /* 0x000fc80003f26270 */
[----:B------:R-:W-:-:S13]  /*0360*/  ISETP.GE.OR P2, PT, R10, UR5, !P1 ;  /* 0x000000050a007c0c */ /* 0x000fda000cf46670 */
[----:B01----:R-:W0:Y:S01]  /*0370*/  @!P2 LDC.64 R2, c[0x0][0x380] ;  /* 0x0000e000ff02ab82 */ /* 0x003e220000000a00 */
[----:B------:R-:W-:-:S04]  /*0380*/  @!P2 IMAD R5, R10, UR4, R21 ;  /* 0x000000040a05ac24 */ /* 0x000fc8000f8e0215 */
[----:B0-----:R-:W-:-:S06]  /*0390*/  @!P2 IMAD.WIDE R2, R5, 0x4, R2 ;  /* 0x000000040502a825 */ /* 0x001fcc00078e0202 */
[----:B------:R-:W2:Y:S01]  /*03a0*/  @!P2 LDG.E R3, desc[UR12][R2.64] ;  /* 0x0000000c0203a981 */ /* 0x000ea2000c1e1900 */
[----:B------:R-:W-:Y:S01]  /*03b0*/  IMAD R18, R11, 0x4, R18 ;  /* 0x000000040b127824 */ /* 0x000fe200078e0212 */
[----:B------:R-:W-:Y:S01]  /*03c0*/  IADD3 R4, PT, PT, R13, 0x20, RZ ;  /* 0x000000200d047810 */ /* 0x000fe20007ffe0ff */
[----:B------:R-:W-:Y:S03]  /*03d0*/  BSSY.RECONVERGENT B1, `(.L_x_20) ;  /* 0x0000011000017945 */ /* 0x000fe60003800200 */
[----:B--2---:R0:W-:Y:S04]  /*03e0*/  @!P2 STS [R18], R3 ;  /* 0x000000031200a388 */ /* 0x0041e80000000800 */
[----:B------:R0:W-:Y:S01]  /*03f0*/  @P2 STS [R18], RZ ;  /* 0x000000ff12002388 */ /* 0x0001e20000000800 */
[----:B------:R-:W-:-:S04]  /*0400*/  ISETP.GE.AND P2, PT, R4, UR4, PT ;  /* 0x0000000404007c0c */ /* 0x000fc8000bf46270 */
[----:B------:R-:W-:-:S13]  /*0410*/  ISETP.GE.OR P4, PT, R10, UR5, P2 ;  /* 0x000000050a007c0c */ /* 0x000fda0009786670 */
[----:B0-----:R-:W-:Y:S05]  /*0420*/  @P4 BRA `(.L_x_21) ;  /* 0x0000000000284947 */ /* 0x001fea0003800000 */
[----:B------:R-:W0:Y:S01]  /*0430*/  LDCU.64 UR6, c[0x0][0x380] ;  /* 0x00007000ff0677ac */ /* 0x000e220008000a00 */
[----:B------:R-:W-:Y:S01]  /*0440*/  IMAD R2, R10, UR4, RZ ;  /* 0x000000040a027c24 */ /* 0x000fe2000f8e02ff */
[----:B------:R-:W-:-:S04]  /*0450*/  SHF.R.S32.HI R3, RZ, 0x1f, R13 ;  /* 0x0000001fff037819 */ /* 0x000fc8000001140d */
[----:B------:R-:W-:-:S04]  /*0460*/  IADD3 R4, P4, PT, R13, R2, RZ ;  /* 0x000000020d047210 */ /* 0x000fc80007f9e0ff */
[----:B------:R-:W-:Y:S02]  /*0470*/  LEA.HI.X.SX32 R3, R2, R3, 0x1, P4 ;  /* 0x0000000302037211 */ /* 0x000fe400020f0eff */
[----:B0-----:R-:W-:-:S04]  /*0480*/  LEA R2, P4, R4, UR6, 0x2 ;  /* 0x0000000604027c11 */ /* 0x001fc8000f8810ff */
[----:B------:R-:W-:-:S06]  /*0490*/  LEA.HI.X R3, R4, UR7, R3, 0x2, P4 ;  /* 0x0000000704037c11 */ /* 0x000fcc000a0f1403 */
[----:B------:R-:W2:Y:S04]  /*04a0*/  LDG.E R3, desc[UR12][R2.64+0x80] ;  /* 0x0000800c02037981 */ /* 0x000ea8000c1e1900 */
[----:B--2---:R1:W-:Y:S01]  /*04b0*/  STS [R14+0x80], R3 ;  /* 0x000080030e007388 */ /* 0x0043e20000000800 */
[----:B------:R-:W-:Y:S05]  /*04c0*/  BRA `(.L_x_22) ;  /* 0x0000000000047947 */ /* 0x000fea0003800000 */
.L_x_21:
[----:B------:R0:W-:Y:S02]  /*04d0*/  STS [R14+0x80], RZ ;  /* 0x000080ff0e007388 */ /* 0x0001e40000000800 */
.L_x_22:
[----:B------:R-:W-:Y:S05]  /*04e0*/  BSYNC.RECONVERGENT B1 ;  /* 0x0000000000017941 */ /* 0x000fea0003800200 */
.L_x_20:
[----:B------:R-:W-:Y:S05]  /*04f0*/  @P3 BRA `(.L_x_19) ;  /* 0x0000000000a03947 */ /* 0x000fea0003800000 */
[C---:B------:R-:W-:Y:S01]  /*0500*/  VIADD R24, R10.reuse, -UR11 ;  /* 0x8000000b0a187c36 */ /* 0x040fe20008000000 */
[----:B------:R-:W-:-:S04]  /*0510*/  IADD3 R28, PT, PT, R10, 0x20, RZ ;  /* 0x000000200a1c7810 */ /* 0x000fc80007ffe0ff */
[C---:B------:R-:W-:Y:S02]  /*0520*/  LOP3.LUT R2, R24.reuse, R21, RZ, 0xfc, !PT ;  /* 0x0000001518027212 */ /* 0x040fe400078efcff */
[----:B------:R-:W-:Y:S02]  /*0530*/  ISETP.LT.OR P3, PT, R24, RZ, P2 ;  /* 0x000000ff1800720c */ /* 0x000fe40001761670 */
[----:B------:R-:W-:Y:S02]  /*0540*/  ISETP.GE.AND P4, PT, R2, RZ, PT ;  /* 0x000000ff0200720c */ /* 0x000fe40003f86270 */
[C---:B------:R-:W-:Y:S02]  /*0550*/  ISETP.GE.OR P2, PT, R28.reuse, UR5, P2 ;  /* 0x000000051c007c0c */ /* 0x040fe40009746670 */
[----:B------:R-:W-:-:S07]  /*0560*/  ISETP.GE.OR P1, PT, R28, UR5, !P1 ;  /* 0x000000051c007c0c */ /* 0x000fce000cf26670 */
[----:B------:R-:W2:Y:S01]  /*0570*/  @!P3 LDC.64 R6, c[0x0][0x380] ;  /* 0x0000e000ff06bb82 */ /* 0x000ea20000000a00 */
[----:B------:R-:W-:-:S03]  /*0580*/  @!P3 IMAD R22, R24, UR4, RZ ;  /* 0x000000041816bc24 */ /* 0x000fc6000f8e02ff */
[C---:B------:R-:W-:Y:S02]  /*0590*/  @!P2 IMAD R20, R28.reuse, UR4, RZ ;  /* 0x000000041c14ac24 */ /* 0x040fe4000f8e02ff */
[----:B------:R-:W-:Y:S01]  /*05a0*/  @!P3 SHF.R.S32.HI R26, RZ, 0x1f, R22 ;  /* 0x0000001fff1ab819 */ /* 0x000fe20000011416 */
[--C-:B------:R-:W-:Y:S01]  /*05b0*/  @!P1 IMAD R19, R28, UR4, R21.reuse ;  /* 0x000000041c139c24 */ /* 0x100fe2000f8e0215 */
[----:B------:R-:W3:Y:S01]  /*05c0*/  @P4 LDC.64 R8, c[0x0][0x380] ;  /* 0x0000e000ff084b82 */ /* 0x000ee20000000a00 */
[C---:B------:R-:W-:Y:S01]  /*05d0*/  @!P3 IADD3 R22, P5, PT, R13.reuse, R22, RZ ;  /* 0x000000160d16b210 */ /* 0x040fe20007fbe0ff */
[----:B------:R-:W-:Y:S01]  /*05e0*/  @P4 IMAD R21, R24, UR4, R21 ;  /* 0x0000000418154c24 */ /* 0x000fe2000f8e0215 */
[----:B------:R-:W-:Y:S02]  /*05f0*/  @!P2 SHF.R.S32.HI R24, RZ, 0x1f, R20 ;  /* 0x0000001fff18a819 */ /* 0x000fe40000011414 */
[C---:B------:R-:W-:Y:S02]  /*0600*/  @!P3 LEA.HI.X.SX32 R26, R13.reuse, R26, 0x1, P5 ;  /* 0x0000001a0d1ab211 */ /* 0x040fe400028f0eff */
[C---:B------:R-:W-:Y:S01]  /*0610*/  @!P2 IADD3 R20, P6, PT, R13.reuse, R20, RZ ;  /* 0x000000140d14a210 */ /* 0x040fe20007fde0ff */
[----:B-1----:R-:W1:Y:S03]  /*0620*/  @!P2 LDC.64 R2, c[0x0][0x380] ;  /* 0x0000e000ff02ab82 */ /* 0x002e660000000a00 */
[----:B------:R-:W-:-:S05]  /*0630*/  @!P2 LEA.HI.X.SX32 R24, R13, R24, 0x1, P6 ;  /* 0x000000180d18a211 */ /* 0x000fca00030f0eff */
[----:B------:R-:W4:Y:S01]  /*0640*/  @!P1 LDC.64 R4, c[0x0][0x380] ;  /* 0x0000e000ff049b82 */ /* 0x000f220000000a00 */
[----:B--2---:R-:W-:-:S04]  /*0650*/  @!P3 LEA R6, P5, R22, R6, 0x2 ;  /* 0x000000061606b211 */ /* 0x004fc800078a10ff */
[----:B------:R-:W-:Y:S01]  /*0660*/  @!P3 LEA.HI.X R7, R22, R7, R26, 0x2, P5 ;  /* 0x000000071607b211 */ /* 0x000fe200028f141a */
[----:B---3--:R-:W-:-:S04]  /*0670*/  @P4 IMAD.WIDE R8, R21, 0x4, R8 ;  /* 0x0000000415084825 */ /* 0x008fc800078e0208 */
[----:B------:R-:W2:Y:S04]  /*0680*/  @!P3 LDG.E R6, desc[UR12][R6.64+0x80] ;  /* 0x0000800c0606b981 */ /* 0x000ea8000c1e1900 */
[----:B------:R-:W3:Y:S01]  /*0690*/  @P4 LDG.E R8, desc[UR12][R8.64] ;  /* 0x0000000c08084981 */ /* 0x000ee2000c1e1900 */
[----:B-1----:R-:W-:-:S04]  /*06a0*/  @!P2 LEA R2, P5, R20, R2, 0x2 ;  /* 0x000000021402a211 */ /* 0x002fc800078a10ff */
[----:B------:R-:W-:Y:S01]  /*06b0*/  @!P2 LEA.HI.X R3, R20, R3, R24, 0x2, P5 ;  /* 0x000000031403a211 */ /* 0x000fe200028f1418 */
[----:B----4-:R-:W-:-:S05]  /*06c0*/  @!P1 IMAD.WIDE R4, R19, 0x4, R4 ;  /* 0x0000000413049825 */ /* 0x010fca00078e0204 */
[----:B------:R-:W4:Y:S04]  /*06d0*/  @!P2 LDG.E R3, desc[UR12][R2.64+0x80] ;  /* 0x0000800c0203a981 */ /* 0x000f28000c1e1900 */
[----:B------:R-:W5:Y:S01]  /*06e0*/  @!P1 LDG.E R5, desc[UR12][R4.64] ;  /* 0x0000000c04059981 */ /* 0x000f62000c1e1900 */
[----:B------:R-:W-:-:S05]  /*06f0*/  IMAD R19, R11, 0x4, R16 ;  /* 0x000000040b137824 */ /* 0x000fca00078e0210 */
[----:B---3--:R3:W-:Y:S04]  /*0700*/  @P4 STS [R19], R8 ;  /* 0x0000000813004388 */ /* 0x0087e80000000800 */
[----:B------:R3:W-:Y:S04]  /*0710*/  @!P4 STS [R19], RZ ;  /* 0x000000ff1300c388 */ /* 0x0007e80000000800 */
[----:B--2---:R3:W-:Y:S04]  /*0720*/  @!P3 STS [R17+0x80], R6 ;  /* 0x000080061100b388 */ /* 0x0047e80000000800 */
[----:B------:R3:W-:Y:S04]  /*0730*/  @P3 STS [R17+0x80], RZ ;  /* 0x000080ff11003388 */ /* 0x0007e80000000800 */
[----:B-----5:R3:W-:Y:S04]  /*0740*/  @!P1 STS [R18+0x1200], R5 ;  /* 0x0012000512009388 */ /* 0x0207e80000000800 */
[----:B------:R3:W-:Y:S04]  /*0750*/  @P1 STS [R18+0x1200], RZ ;  /* 0x001200ff12001388 */ /* 0x0007e80000000800 */
[----:B----4-:R3:W-:Y:S04]  /*0760*/  @!P2 STS [R14+0x1280], R3 ;  /* 0x001280030e00a388 */ /* 0x0107e80000000800 */
[----:B------:R3:W-:Y:S02]  /*0770*/  @P2 STS [R14+0x1280], RZ ;  /* 0x001280ff0e002388 */ /* 0x0007e40000000800 */
.L_x_19:
[----:B------:R-:W-:Y:S05]  /*0780*/  BSYNC.RECONVERGENT B0 ;  /* 0x0000000000007941 */ /* 0x000fea0003800200 */
.L_x_18:
[----:B------:R-:W-:Y:S06]  /*0790*/  BAR.SYNC.DEFER_BLOCKING 0x0 ;  /* 0x0000000000007b1d */ /* 0x000fec0000010000 */
[----:B------:R-:W-:Y:S05]  /*07a0*/  @!P0 EXIT ;  /* 0x000000000000894d */ /* 0x000fea0003800000 */
[----:B------:R-:W-:Y:S01]  /*07b0*/  UISETP.GE.AND UP0, UPT, UR11, URZ, UPT ;  /* 0x000000ff0b00728c */ /* 0x000fe2000bf06270 */
[----:B------:R-:W-:Y:S01]  /*07c0*/  HFMA2 R2, -RZ, RZ, 0, 0 ;  /* 0x00000000ff027431 */ /* 0x000fe200000001ff */
[----:B------:R-:W-:-:S07]  /*07d0*/  UIADD3 UR7, UPT, UPT, -UR11, URZ, URZ ;  /* 0x000000ff0b077290 */ /* 0x000fce000fffe1ff */
[----:B------:R-:W-:Y:S05]  /*07e0*/  BRA.U !UP0, `(.L_x_23) ;  /* 0x00000005087c7547 */ /* 0x000fea000b800000 */
[----:B------:R-:W-:Y:S01]  /*07f0*/  USHF.L.U32 UR9, UR11, 0x1, URZ ;  /* 0x000000010b097899 */ /* 0x000fe200080006ff */
[----:B------:R-:W-:Y:S01]  /*0800*/  IMAD R0, R0, 0x24, R11 ;  /* 0x0000002400007824 */ /* 0x000fe200078e020b */
[----:B------:R-:W-:Y:S02]  /*0810*/  MOV R2, RZ ;  /* 0x000000ff00027202 */ /* 0x000fe40000000f00 */
[----:B------:R-:W-:Y:S01]  /*0820*/  UIADD3 UR10, UPT, UPT, UR9, 0x1, URZ ;  /* 0x00000001090a7890 */ /* 0x000fe2000fffe0ff */
[----:B------:R-:W-:Y:S01]  /*0830*/  IMAD.U32 R0, R0, 0x4, R15 ;  /* 0x0000000400007824 */ /* 0x000fe200078e000f */
[----:B------:R-:W-:Y:S02]  /*0840*/  ULOP3.LUT UR5, UR9, 0x6, URZ, 0xc0, !UPT ;  /* 0x0000000609057892 */ /* 0x000fe4000f8ec0ff */
[----:B------:R-:W-:Y:S01]  /*0850*/  ULOP3.LUT UR4, UR10, 0xfffffff8, URZ, 0xc0, !UPT ;  /* 0xfffffff80a047892 */ /* 0x000fe2000f8ec0ff */
[----:B------:R-:W-:Y:S01]  /*0860*/  VIADD R0, R0, 0x10 ;  /* 0x0000001000007836 */ /* 0x000fe20000000000 */
[----:B------:R-:W-:-:S02]  /*0870*/  UISETP.GE.U32.AND UP0, UPT, UR5, 0x3, UPT ;  /* 0x000000030500788c */ /* 0x000fc4000bf06070 */
[----:B------:R-:W-:-:S03]  /*0880*/  UIADD3 UR8, UPT, UPT, -UR4, URZ, URZ ;  /* 0x000000ff04087290 */ /* 0x000fc6000fffe1ff */
[----:B------:R-:W-:-:S09]  /*0890*/  UMOV UR4, UR7 ;  /* 0x0000000700047c82 */ /* 0x000fd20008000000 */
.L_x_28:
[----:B01-3--:R-:W0:Y:S01]  /*08a0*/  LDC R3, c[0x0][0x398] ;  /* 0x0000e600ff037b82 */ /* 0x00be220000000800 */
[----:B------:R-:W-:Y:S01]  /*08b0*/  UISETP.GE.U32.AND UP1, UPT, UR9, 0x7, UPT ;  /* 0x000000070900788c */ /* 0x000fe2000bf26070 */
[----:B------:R-:W-:Y:S01]  /*08c0*/  UMOV UR5, UR7 ;  /* 0x0000000700057c82 */ /* 0x000fe20008000000 */
[C---:B0-----:R-:W-:Y:S02]  /*08d0*/  IADD3 R7, PT, PT, R3.reuse, UR4, RZ ;  /* 0x0000000403077c10 */ /* 0x041fe4000fffe0ff */
[----:B------:R-:W-:-:S03]  /*08e0*/  LOP3.LUT P0, RZ, R3, 0x1, RZ, 0xc0, !PT ;  /* 0x0000000103ff7812 */ /* 0x000fc6000780c0ff */
[C---:B------:R-:W-:Y:S02]  /*08f0*/  IMAD R4, R7.reuse, 0x90, R16 ;  /* 0x0000009007047824 */ /* 0x040fe400078e0210 */
[----:B------:R-:W-:Y:S01]  /*0900*/  IMAD R6, R7, UR10, RZ ;  /* 0x0000000a07067c24 */ /* 0x000fe2000f8e02ff */
[----:B------:R-:W-:Y:S07]  /*0910*/  BRA.U !UP1, `(.L_x_24) ;  /* 0x00000001098c7547 */ /* 0x000fee000b800000 */
[----:B------:R-:W-:Y:S01]  /*0920*/  IMAD R7, R7, 0x90, R0 ;  /* 0x0000009007077824 */ /* 0x000fe200078e0200 */
[----:B------:R-:W-:Y:S01]  /*0930*/  UMOV UR6, UR8 ;  /* 0x0000000800067c82 */ /* 0x000fe20008000000 */
[----:B------:R-:W-:Y:S01]  /*0940*/  IMAD.MOV.U32 R5, RZ, RZ, R6 ;  /* 0x000000ffff057224 */ /* 0x000fe200078e0006 */
[----:B------:R-:W-:-:S06]  /*0950*/  UMOV UR5, UR7 ;  /* 0x0000000700057c82 */ /* 0x000fcc0008000000 */
.L_x_25:
[----:B------:R-:W0:Y:S01]  /*0960*/  LDS R21, [R7+-0x10] ;  /* 0xfffff00007157984 */ /* 0x000e220000000800 */
[C---:B------:R-:W-:Y:S01]  /*0970*/  SHF.L.U32 R23, R5.reuse, 0x2, RZ ;  /* 0x0000000205177819 */ /* 0x040fe200000006ff */
[----:B------:R-:W-:Y:S01]  /*0980*/  UIADD3 UR6, UPT, UPT, UR6, 0x8, URZ ;  /* 0x0000000806067890 */ /* 0x000fe2000fffe0ff */
[----:B------:R-:W-:Y:S01]  /*0990*/  VIADD R5, R5, 0x8 ;  /* 0x0000000805057836 */ /* 0x000fe20000000000 */
[----:B------:R-:W1:Y:S01]  /*09a0*/  LDS R26, [R7+-0xc] ;  /* 0xfffff400071a7984 */ /* 0x000e620000000800 */
[----:B------:R-:W0:Y:S01]  /*09b0*/  LDC R24, c[0x3][R23] ;  /* 0x00c0000017187b82 */ /* 0x000e220000000800 */
[----:B------:R-:W-:Y:S02]  /*09c0*/  UISETP.NE.AND UP1, UPT, UR6, URZ, UPT ;  /* 0x000000ff0600728c */ /* 0x000fe4000bf25270 */
[----:B------:R-:W2:Y:S01]  /*09d0*/  LDS R19, [R7+-0x8] ;  /* 0xfffff80007137984 */ /* 0x000ea20000000800 */
[----:B------:R-:W-:-:S03]  /*09e0*/  UIADD3 UR5, UPT, UPT, UR5, 0x8, URZ ;  /* 0x0000000805057890 */ /* 0x000fc6000fffe0ff */
[----:B------:R-:W3:Y:S01]  /*09f0*/  LDS R17, [R7+-0x4] ;  /* 0xfffffc0007117984 */ /* 0x000ee20000000800 */
[----:B------:R-:W1:Y:S03]  /*0a00*/  LDC R25, c[0x3][R23+0x4] ;  /* 0x00c0010017197b82 */ /* 0x000e660000000800 */
[----:B------:R-:W4:Y:S04]  /*0a10*/  LDS R15, [R7] ;  /* 0x00000000070f7984 */ /* 0x000f280000000800 */
[----:B------:R-:W5:Y:S01]  /*0a20*/  LDS R11, [R7+0x4] ;  /* 0x00000400070b7984 */ /* 0x000f620000000800 */
[----:B------:R-:W2:Y:S03]  /*0a30*/  LDC R22, c[0x3][R23+0x8] ;  /* 0x00c0020017167b82 */ /* 0x000ea60000000800 */
[----:B------:R-:W5:Y:S04]  /*0a40*/  LDS R9, [R7+0x8] ;  /* 0x0000080007097984 */ /* 0x000f680000000800 */
[----:B------:R3:W5:Y:S01]  /*0a50*/  LDS R8, [R7+0xc] ;  /* 0x00000c0007087984 */ /* 0x0007620000000800 */
[----:B------:R-:W4:Y:S01]  /*0a60*/  LDC R20, c[0x3][R23+0xc] ;  /* 0x00c0030017147b82 */ /* 0x000f220000000800 */
[----:B---3--:R-:W-:-:S07]  /*0a70*/  IADD3 R7, PT, PT, R7, 0x20, RZ ;  /* 0x0000002007077810 */ /* 0x008fce0007ffe0ff */
[----:B------:R-:W3:Y:S01]  /*0a80*/  LDC R18, c[0x3][R23+0x10] ;  /* 0x00c0040017127b82 */ /* 0x000ee20000000800 */
[----:B0-----:R-:W-:-:S04]  /*0a90*/  FFMA R21, R21, R24, R2 ;  /* 0x0000001815157223 */ /* 0x001fc80000000002 */
[----:B-1----:R-:W-:-:S03]  /*0aa0*/  FFMA R26, R26, R25, R21 ;  /* 0x000000191a1a7223 */ /* 0x002fc60000000015 */
[----:B------:R-:W5:Y:S01]  /*0ab0*/  LDC R14, c[0x3][R23+0x14] ;  /* 0x00c00500170e7b82 */ /* 0x000f620000000800 */
[----:B--2---:R-:W-:-:S07]  /*0ac0*/  FFMA R22, R19, R22, R26 ;  /* 0x0000001613167223 */ /* 0x004fce000000001a */
[----:B------:R-:W0:Y:S01]  /*0ad0*/  LDC R2, c[0x3][R23+0x18] ;  /* 0x00c0060017027b82 */ /* 0x000e220000000800 */
[----:B----4-:R-:W-:-:S07]  /*0ae0*/  FFMA R20, R17, R20, R22 ;  /* 0x0000001411147223 */ /* 0x010fce0000000016 */
[----:B------:R-:W1:Y:S01]  /*0af0*/  LDC R21, c[0x3][R23+0x1c] ;  /* 0x00c0070017157b82 */ /* 0x000e620000000800 */
[----:B---3--:R-:W-:-:S04]  /*0b00*/  FFMA R18, R15, R18, R20 ;  /* 0x000000120f127223 */ /* 0x008fc80000000014 */
[----:B-----5:R-:W-:-:S04]  /*0b10*/  FFMA R14, R11, R14, R18 ;  /* 0x0000000e0b0e7223 */ /* 0x020fc80000000012 */
[----:B0-----:R-:W-:-:S04]  /*0b20*/  FFMA R9, R9, R2, R14 ;  /* 0x0000000209097223 */ /* 0x001fc8000000000e */
[----:B-1----:R-:W-:Y:S01]  /*0b30*/  FFMA R2, R8, R21, R9 ;  /* 0x0000001508027223 */ /* 0x002fe20000000009 */
[----:B------:R-:W-:Y:S06]  /*0b40*/  BRA.U UP1, `(.L_x_25) ;  /* 0xfffffffd01847547 */ /* 0x000fec000b83ffff */
.L_x_24:
[----:B------:R-:W-:Y:S01]  /*0b50*/  IMAD.IADD R6, R6, 0x1, R3 ;  /* 0x0000000106067824 */ /* 0x000fe200078e0203 */
[----:B------:R-:W-:Y:S06]  /*0b60*/  BRA.U !UP0, `(.L_x_26) ;  /* 0x0000000108447547 */ /* 0x000fec000b800000 */
[----:B------:R-:W-:-:S05]  /*0b70*/  IADD3 R5, PT, PT, R12, UR5, RZ ;  /* 0x000000050c057c10 */ /* 0x000fca000fffe0ff */
[----:B------:R-:W-:Y:S01]  /*0b80*/  IMAD R7, R5, 0x4, R4 ;  /* 0x0000000405077824 */ /* 0x000fe200078e0204 */
[----:B------:R-:W-:Y:S01]  /*0b90*/  IADD3 R5, PT, PT, R6, UR5, RZ ;  /* 0x0000000506057c10 */ /* 0x000fe2000fffe0ff */
[----:B------:R-:W-:-:S03]  /*0ba0*/  UIADD3 UR5, UPT, UPT, UR5, 0x4, URZ ;  /* 0x0000000405057890 */ /* 0x000fc6000fffe0ff */
[----:B------:R-:W0:Y:S01]  /*0bb0*/  LDS R9, [R7] ;  /* 0x0000000007097984 */ /* 0x000e220000000800 */
[----:B------:R-:W-:-:S03]  /*0bc0*/  IMAD.SHL.U32 R5, R5, 0x4, RZ ;  /* 0x0000000405057824 */ /* 0x000fc600078e00ff */
        /* <DEDUP_REMOVED lines=11> */
.L_x_26:
[----:B------:R-:W-:Y:S05]  /*0c80*/  @!P0 BRA `(.L_x_27) ;  /* 0x00000000002c8947 */ /* 0x000fea0003800000 */
[----:B------:R-:W-:-:S05]  /*0c90*/  IADD3 R5, PT, PT, R12, UR5, RZ ;  /* 0x000000050c057c10 */ /* 0x000fca000fffe0ff */
[----:B------:R-:W-:Y:S01]  /*0ca0*/  IMAD R7, R5, 0x4, R4 ;  /* 0x0000000405077824 */ /* 0x000fe200078e0204 */
[----:B------:R-:W-:Y:S01]  /*0cb0*/  IADD3 R5, PT, PT, R6, UR5, RZ ;  /* 0x0000000506057c10 */ /* 0x000fe2000fffe0ff */
[----:B------:R-:W-:-:S03]  /*0cc0*/  UIADD3 UR5, UPT, UPT, UR5, 0x2, URZ ;  /* 0x0000000205057890 */ /* 0x000fc6000fffe0ff */
[----:B------:R-:W0:Y:S01]  /*0cd0*/  LDS R9, [R7] ;  /* 0x0000000007097984 */ /* 0x000e220000000800 */
[----:B------:R-:W-:-:S03]  /*0ce0*/  IMAD.SHL.U32 R5, R5, 0x4, RZ ;  /* 0x0000000405057824 */ /* 0x000fc600078e00ff */
[----:B------:R-:W1:Y:S01]  /*0cf0*/  LDS R11, [R7+0x4] ;  /* 0x00000400070b7984 */ /* 0x000e620000000800 */
[----:B------:R-:W0:Y:S08]  /*0d00*/  LDC R8, c[0x3][R5] ;  /* 0x00c0000005087b82 */ /* 0x000e300000000800 */
[----:B------:R-:W1:Y:S01]  /*0d10*/  LDC R14, c[0x3][R5+0x4] ;  /* 0x00c00100050e7b82 */ /* 0x000e620000000800 */
[----:B0-----:R-:W-:-:S04]  /*0d20*/  FFMA R2, R9, R8, R2 ;  /* 0x0000000809027223 */ /* 0x001fc80000000002 */
[----:B-1----:R-:W-:-:S07]  /*0d30*/  FFMA R2, R11, R14, R2 ;  /* 0x0000000e0b027223 */ /* 0x002fce0000000002 */
.L_x_27:
[----:B------:R-:W-:Y:S02]  /*0d40*/  IADD3 R5, PT, PT, R12, UR5, RZ ;  /* 0x000000050c057c10 */ /* 0x000fe4000fffe0ff */
[----:B------:R-:W-:Y:S02]  /*0d50*/  IADD3 R6, PT, PT, R6, UR5, RZ ;  /* 0x0000000506067c10 */ /* 0x000fe4000fffe0ff */
[----:B------:R-:W-:Y:S01]  /*0d60*/  ISETP.NE.AND P0, PT, R3, UR4, PT ;  /* 0x0000000403007c0c */ /* 0x000fe2000bf05270 */
[----:B------:R-:W-:Y:S01]  /*0d70*/  IMAD R5, R5, 0x4, R4 ;  /* 0x0000000405057824 */ /* 0x000fe200078e0204 */
[----:B------:R-:W-:Y:S01]  /*0d80*/  SHF.L.U32 R6, R6, 0x2, RZ ;  /* 0x0000000206067819 */ /* 0x000fe200000006ff */
[----:B------:R-:W-:-:S04]  /*0d90*/  UIADD3 UR4, UPT, UPT, UR4, 0x1, URZ ;  /* 0x0000000104047890 */ /* 0x000fc8000fffe0ff */
[----:B------:R-:W0:Y:S01]  /*0da0*/  LDS R5, [R5] ;  /* 0x0000000005057984 */ /* 0x000e220000000800 */
[----:B------:R-:W0:Y:S02]  /*0db0*/  LDC R6, c[0x3][R6] ;  /* 0x00c0000006067b82 */ /* 0x000e240000000800 */
[----:B0-----:R-:W-:-:S03]  /*0dc0*/  FFMA R2, R5, R6, R2 ;  /* 0x0000000605027223 */ /* 0x001fc60000000002 */
[----:B------:R-:W-:Y:S05]  /*0dd0*/  @P0 BRA `(.L_x_28) ;  /* 0xfffffff800b00947 */ /* 0x000fea000383ffff */
.L_x_23:
[----:B-1-3--:R-:W1:Y:S01]  /*0de0*/  LDC.64 R4, c[0x0][0x388] ;  /* 0x0000e200ff047b82 */ /* 0x00ae620000000a00 */
[----:B------:R-:W2:Y:S02]  /*0df0*/  LDCU UR4, c[0x0][0x390] ;  /* 0x00007200ff0477ac */ /* 0x000ea40008000800 */
[----:B--2---:R-:W-:-:S04]  /*0e00*/  IMAD R13, R10, UR4, R13 ;  /* 0x000000040a0d7c24 */ /* 0x004fc8000f8e020d */
[----:B-1----:R-:W-:-:S05]  /*0e10*/  IMAD.WIDE R4, R13, 0x4, R4 ;  /* 0x000000040d047825 */ /* 0x002fca00078e0204 */
[----:B------:R-:W-:Y:S01]  /*0e20*/  STG.E desc[UR12][R4.64], R2 ;  /* 0x0000000204007986 */ /* 0x000fe2000c10190c */
[----:B------:R-:W-:Y:S05]  /*0e30*/  EXIT ;  /* 0x000000000000794d */ /* 0x000fea0003800000 */
.L_x_29:
        /* <DEDUP_REMOVED lines=12> */
.L_x_38:


//--------------------- .text._Z18convolution2DNaivePKfPfiii --------------------------
	.section	.text._Z18convolution2DNaivePKfPfiii,"ax",@progbits
	.align	128
        .global         _Z18convolution2DNaivePKfPfiii
        .type           _Z18convolution2DNaivePKfPfiii,@function
        .size           _Z18convolution2DNaivePKfPfiii,(.L_x_39 - _Z18convolution2DNaivePKfPfiii)
        .other          _Z18convolution2DNaivePKfPfiii,@"STO_CUDA_ENTRY STV_DEFAULT"
_Z18convolution2DNaivePKfPfiii:
.text._Z18convolution2DNaivePKfPfiii:
[----:B------:R-:W-:Y:S01]  /*0000*/  LDC R1, c[0x0][0x37c] ;  /* 0x0000df00ff017b82 */ /* 0x000fe20000000800 */
[----:B------:R-:W0:Y:S07]  /*0010*/  S2R R3, SR_TID.Y ;  /* 0x0000000000037919 */ /* 0x000e2e0000002200 */
[----:B------:R-:W1:Y:S01]  /*0020*/  LDC R15, c[0x0][0x360] ;  /* 0x0000d800ff0f7b82 */ /* 0x000e620000000800 */
[----:B------:R-:W2:Y:S01]  /*0030*/  LDCU.64 UR6, c[0x0][0x390] ;  /* 0x00007200ff0677ac */ /* 0x000ea20008000a00 */
[----:B------:R-:W1:Y:S06]  /*0040*/  S2R R2, SR_TID.X ;  /* 0x0000000000027919 */ /* 0x000e6c0000002100 */
[----:B------:R-:W0:Y:S08]  /*0050*/  S2UR UR5, SR_CTAID.Y ;  /* 0x00000000000579c3 */ /* 0x000e300000002600 */
[----:B------:R-:W0:Y:S08]  /*0060*/  LDC R0, c[0x0][0x364] ;  /* 0x0000d900ff007b82 */ /* 0x000e300000000800 */
[----:B------:R-:W1:Y:S01]  /*0070*/  S2UR UR4, SR_CTAID.X ;  /* 0x00000000000479c3 */ /* 0x000e620000002500 */
[----:B0-----:R-:W-:-:S05]  /*0080*/  IMAD R0, R0, UR5, R3 ;  /* 0x0000000500007c24 */ /* 0x001fca000f8e0203 */
[----:B--2---:R-:W-:Y:S01]  /*0090*/  ISETP.GE.AND P0, PT, R0, UR7, PT ;  /* 0x0000000700007c0c */ /* 0x004fe2000bf06270 */
[----:B-1----:R-:W-:-:S05]  /*00a0*/  IMAD R15, R15, UR4, R2 ;  /* 0x000000040f0f7c24 */ /* 0x002fca000f8e0202 */
[----:B------:R-:W-:-:S13]  /*00b0*/  ISETP.GE.OR P0, PT, R15, UR6, P0 ;  /* 0x000000060f007c0c */ /* 0x000fda0008706670 */
[----:B------:R-:W-:Y:S05]  /*00c0*/  @P0 EXIT ;  /* 0x000000000000094d */ /* 0x000fea0003800000 */
[----:B------:R-:W0:Y:S01]  /*00d0*/  LDCU UR16, c[0x0][0x398] ;  /* 0x00007300ff1077ac */ /* 0x000e220008000800 */
[----:B------:R-:W-:Y:S01]  /*00e0*/  HFMA2 R22, -RZ, RZ, 0, 0 ;  /* 0x00000000ff167431 */ /* 0x000fe200000001ff */
[----:B------:R-:W1:Y:S01]  /*00f0*/  LDCU.64 UR14, c[0x0][0x358] ;  /* 0x00006b00ff0e77ac */ /* 0x000e620008000a00 */
[----:B0-----:R-:W-:-:S09]  /*0100*/  UISETP.GE.AND UP0, UPT, UR16, URZ, UPT ;  /* 0x000000ff1000728c */ /* 0x001fd2000bf06270 */
[----:B-1----:R-:W-:Y:S05]  /*0110*/  BRA.U !UP0, `(.L_x_30) ;  /* 0x00000009087c7547 */ /* 0x002fea000b800000 */
[----:B------:R-:W-:Y:S02]  /*0120*/  USHF.L.U32 UR10, UR16, 0x1, URZ ;  /* 0x00000001100a7899 */ /* 0x000fe400080006ff */
[----:B------:R-:W-:Y:S01]  /*0130*/  IADD3 R16, PT, PT, R15, -UR16, RZ ;  /* 0x800000100f107c10 */ /* 0x000fe2000fffe0ff */
[----:B------:R-:W-:Y:S01]  /*0140*/  UIADD3 UR8, UPT, UPT, -UR16, URZ, URZ ;  /* 0x000000ff10087290 */ /* 0x000fe2000fffe1ff */
[----:B------:R-:W-:Y:S01]  /*0150*/  MOV R22, RZ ;  /* 0x000000ff00167202 */ /* 0x000fe20000000f00 */
[----:B------:R-:W-:Y:S02]  /*0160*/  UIADD3 UR11, UPT, UPT, UR10, 0x1, URZ ;  /* 0x000000010a0b7890 */ /* 0x000fe4000fffe0ff */
[----:B------:R-:W-:Y:S02]  /*0170*/  UIADD3 UR4, UPT, UPT, UR6, -0x1, URZ ;  /* 0xffffffff06047890 */ /* 0x000fe4000fffe0ff */
[----:B------:R-:W-:Y:S02]  /*0180*/  ULOP3.LUT UR5, UR11, 0xfffffff8, URZ, 0xc0, !UPT ;  /* 0xfffffff80b057892 */ /* 0x000fe4000f8ec0ff */
[----:B------:R-:W-:-:S02]  /*0190*/  ULOP3.LUT UR6, UR10, 0x6, URZ, 0xc0, !UPT ;  /* 0x000000060a067892 */ /* 0x000fc4000f8ec0ff */
[----:B------:R-:W-:Y:S02]  /*01a0*/  UIADD3 UR9, UPT, UPT, -UR5, URZ, URZ ;  /* 0x000000ff05097290 */ /* 0x000fe4000fffe1ff */
[----:B------:R-:W-:Y:S02]  /*01b0*/  UIADD3 UR12, UPT, UPT, UR7, -0x1, URZ ;  /* 0xffffffff070c7890 */ /* 0x000fe4000fffe0ff */
[----:B------:R-:W-:Y:S02]  /*01c0*/  UIADD3 UR13, UPT, UPT, -UR16, 0x3, URZ ;  /* 0x00000003100d7890 */ /* 0x000fe4000fffe1ff */
[----:B------:R-:W-:Y:S01]  /*01d0*/  UISETP.GE.U32.AND UP0, UPT, UR6, 0x3, UPT ;  /* 0x000000030600788c */ /* 0x000fe2000bf06070 */
[----:B------:R-:W-:-:S10]  /*01e0*/  UMOV UR5, UR8 ;  /* 0x0000000800057c82 */ /* 0x000fd40008000000 */
.L_x_34:
[----:B------:R-:W0:Y:S01]  /*01f0*/  LDC R17, c[0x0][0x398] ;  /* 0x0000e600ff117b82 */ /* 0x000e220000000800 */
[----:B------:R-:W-:Y:S01]  /*0200*/  UISETP.GE.U32.AND UP1, UPT, UR10, 0x7, UPT ;  /* 0x000000070a00788c */ /* 0x000fe2000bf26070 */
[----:B------:R-:W-:Y:S01]  /*0210*/  VIADDMNMX R18, R0, UR5, RZ, !PT ;  /* 0x0000000500127c46 */ /* 0x000fe2000f8001ff */
[----:B------:R-:W-:-:S03]  /*0220*/  IMAD.U32 R20, RZ, RZ, UR8 ;  /* 0x00000008ff147e24 */ /* 0x000fc6000f8e00ff */
[----:B------:R-:W-:Y:S02]  /*0230*/  VIMNMX R18, PT, PT, R18, UR12, PT ;  /* 0x0000000c12127c48 */ /* 0x000fe4000bfe0100 */
[----:B0-----:R-:W-:-:S05]  /*0240*/  IADD3 R2, PT, PT, R17, UR5, RZ ;  /* 0x0000000511027c10 */ /* 0x001fca000fffe0ff */
[----:B------:R-:W-:-:S05]  /*0250*/  IMAD R21, R2, UR11, RZ ;  /* 0x0000000b02157c24 */ /* 0x000fca000f8e02ff */
[----:B------:R-:W-:Y:S01]  /*0260*/  IADD3 R19, PT, PT, R21, R17, RZ ;  /* 0x0000001115137210 */ /* 0x000fe20007ffe0ff */
[----:B------:R-:W-:Y:S06]  /*0270*/  BRA.U !UP1, `(.L_x_31) ;  /* 0x0000000509147547 */ /* 0x000fec000b800000 */
[----:B------:R-:W0:Y:S01]  /*0280*/  LDC.64 R2, c[0x0][0x380] ;  /* 0x0000e000ff027b82 */ /* 0x000e220000000a00 */
[----:B------:R-:W-:Y:S01]  /*0290*/  MOV R14, R16 ;  /* 0x00000010000e7202 */ /* 0x000fe20000000f00 */
[----:B------:R-:W1:Y:S01]  /*02a0*/  LDCU UR16, c[0x0][0x390] ;  /* 0x00007200ff1077ac */ /* 0x000e620008000800 */
[----:B------:R-:W-:Y:S01]  /*02b0*/  MOV R20, UR13 ;  /* 0x0000000d00147c02 */ /* 0x000fe20008000f00 */
[----:B------:R-:W-:-:S06]  /*02c0*/  UMOV UR6, UR9 ;  /* 0x0000000900067c82 */ /* 0x000fcc0008000000 */
.L_x_32:
[----:B------:R-:W-:Y:S02]  /*02d0*/  VIMNMX R4, PT, PT, RZ, R14, !PT ;  /* 0x0000000eff047248 */ /* 0x000fe40007fe0100 */
[----:B------:R-:W-:Y:S02]  /*02e0*/  VIADDMNMX R6, R14, 0x2, RZ, !PT ;  /* 0x000000020e067846 */ /* 0x000fe400078001ff */
[----:B------:R-:W-:Y:S02]  /*02f0*/  VIMNMX R5, PT, PT, R4, UR4, PT ;  /* 0x0000000404057c48 */ /* 0x000fe4000bfe0100 */
[----:B------:R-:W-:Y:S02]  /*0300*/  VIADDMNMX R4, R14, 0x1, RZ, !PT ;  /* 0x000000010e047846 */ /* 0x000fe400078001ff */
[----:B------:R-:W-:Y:S01]  /*0310*/  VIMNMX R9, PT, PT, R6, UR4, PT ;  /* 0x0000000406097c48 */ /* 0x000fe2000bfe0100 */
[----:B-1----:R-:W-:Y:S01]  /*0320*/  IMAD R5, R18, UR16, R5 ;  /* 0x0000001012057c24 */ /* 0x002fe2000f8e0205 */
[----:B------:R-:W-:-:S03]  /*0330*/  VIMNMX R7, PT, PT, R4, UR4, PT ;  /* 0x0000000404077c48 */ /* 0x000fc6000bfe0100 */
[----:B0-----:R-:W-:Y:S01]  /*0340*/  IMAD.WIDE R4, R5, 0x4, R2 ;  /* 0x0000000405047825 */ /* 0x001fe200078e0202 */
[----:B------:R-:W-:-:S03]  /*0350*/  VIADDMNMX R10, R14, 0x3, RZ, !PT ;  /* 0x000000030e0a7846 */ /* 0x000fc600078001ff */
[C---:B------:R-:W-:Y:S01]  /*0360*/  IMAD R7, R18.reuse, UR16, R7 ;  /* 0x0000001012077c24 */ /* 0x040fe2000f8e0207 */
[----:B------:R0:W2:Y:S01]  /*0370*/  LDG.E R25, desc[UR14][R4.64] ;  /* 0x0000000e04197981 */ /* 0x0000a2000c1e1900 */
[----:B------:R-:W-:Y:S01]  /*0380*/  IMAD R11, R18, UR16, R9 ;  /* 0x00000010120b7c24 */ /* 0x000fe2000f8e0209 */
[----:B------:R-:W-:Y:S01]  /*0390*/  VIADDMNMX R12, R14, 0x4, RZ, !PT ;  /* 0x000000040e0c7846 */ /* 0x000fe200078001ff */
[----:B------:R-:W-:-:S04]  /*03a0*/  IMAD.WIDE R8, R7, 0x4, R2 ;  /* 0x0000000407087825 */ /* 0x000fc800078e0202 */
[----:B------:R-:W-:Y:S01]  /*03b0*/  IMAD.WIDE R6, R11, 0x4, R2 ;  /* 0x000000040b067825 */ /* 0x000fe200078e0202 */
[----:B------:R-:W-:Y:S01]  /*03c0*/  VIMNMX R11, PT, PT, R10, UR4, PT ;  /* 0x000000040a0b7c48 */ /* 0x000fe2000bfe0100 */
[----:B------:R1:W3:Y:S01]  /*03d0*/  LDG.E R23, desc[UR14][R8.64] ;  /* 0x0000000e08177981 */ /* 0x0002e2000c1e1900 */
[----:B------:R-:W-:Y:S02]  /*03e0*/  VIADDMNMX R10, R14, 0x5, RZ, !PT ;  /* 0x000000050e0a7846 */ /* 0x000fe400078001ff */
[----:B------:R-:W-:Y:S01]  /*03f0*/  VIMNMX R13, PT, PT, R12, UR4, PT ;  /* 0x000000040c0d7c48 */ /* 0x000fe2000bfe0100 */
[----:B------:R-:W-:Y:S01]  /*0400*/  IMAD R11, R18, UR16, R11 ;  /* 0x00000010120b7c24 */ /* 0x000fe2000f8e020b */
[----:B0-----:R-:W-:Y:S01]  /*0410*/  VIADDMNMX R4, R14, 0x6, RZ, !PT ;  /* 0x000000060e047846 */ /* 0x001fe200078001ff */
[----:B------:R0:W4:Y:S01]  /*0420*/  LDG.E R24, desc[UR14][R6.64] ;  /* 0x0000000e06187981 */ /* 0x000122000c1e1900 */
[----:B------:R-:W-:Y:S01]  /*0430*/  VIMNMX R27, PT, PT, R10, UR4, PT ;  /* 0x000000040a1b7c48 */ /* 0x000fe2000bfe0100 */
[----:B------:R-:W-:Y:S01]  /*0440*/  IMAD R5, R18, UR16, R13 ;  /* 0x0000001012057c24 */ /* 0x000fe2000f8e020d */
[----:B------:R-:W-:Y:S01]  /*0450*/  VIADDMNMX R12, R14, 0x7, RZ, !PT ;  /* 0x000000070e0c7846 */ /* 0x000fe200078001ff */
[----:B------:R-:W-:Y:S01]  /*0460*/  IMAD.WIDE R10, R11, 0x4, R2 ;  /* 0x000000040b0a7825 */ /* 0x000fe200078e0202 */
[----:B------:R-:W-:-:S03]  /*0470*/  VIMNMX R13, PT, PT, R4, UR4, PT ;  /* 0x00000004040d7c48 */ /* 0x000fc6000bfe0100 */
[----:B------:R-:W-:Y:S02]  /*0480*/  IMAD R27, R18, UR16, R27 ;  /* 0x00000010121b7c24 */ /* 0x000fe4000f8e021b */
[----:B------:R-:W-:Y:S01]  /*0490*/  IMAD.WIDE R4, R5, 0x4, R2 ;  /* 0x0000000405047825 */ /* 0x000fe200078e0202 */
[----:B------:R5:W4:Y:S01]  /*04a0*/  LDG.E R10, desc[UR14][R10.64] ;  /* 0x0000000e0a0a7981 */ /* 0x000b22000c1e1900 */
[----:B------:R-:W-:Y:S02]  /*04b0*/  VIMNMX R29, PT, PT, R12, UR4, PT ;  /* 0x000000040c1d7c48 */ /* 0x000fe4000bfe0100 */
[C---:B-1----:R-:W-:Y:S02]  /*04c0*/  IMAD R9, R18.reuse, UR16, R13 ;  /* 0x0000001012097c24 */ /* 0x042fe4000f8e020d */
[----:B0-----:R-:W-:Y:S01]  /*04d0*/  IMAD.WIDE R6, R27, 0x4, R2 ;  /* 0x000000041b067825 */ /* 0x001fe200078e0202 */
[----:B------:R0:W4:Y:S03]  /*04e0*/  LDG.E R4, desc[UR14][R4.64] ;  /* 0x0000000e04047981 */ /* 0x000126000c1e1900 */
[----:B------:R-:W-:-:S02]  /*04f0*/  IMAD R13, R18, UR16, R29 ;  /* 0x00000010120d7c24 */ /* 0x000fc4000f8e021d */
[--C-:B------:R-:W-:Y:S01]  /*0500*/  IMAD.WIDE R8, R9, 0x4, R2.reuse ;  /* 0x0000000409087825 */ /* 0x100fe200078e0202 */
[----:B------:R1:W4:Y:S03]  /*0510*/  LDG.E R6, desc[UR14][R6.64] ;  /* 0x0000000e06067981 */ /* 0x000326000c1e1900 */
[----:B------:R-:W-:Y:S02]  /*0520*/  IMAD.WIDE R12, R13, 0x4, R2 ;  /* 0x000000040d0c7825 */ /* 0x000fe400078e0202 */
[----:B------:R1:W4:Y:S04]  /*0530*/  LDG.E R8, desc[UR14][R8.64] ;  /* 0x0000000e08087981 */ /* 0x000328000c1e1900 */
[----:B------:R-:W4:Y:S01]  /*0540*/  LDG.E R12, desc[UR14][R12.64] ;  /* 0x0000000e0c0c7981 */ /* 0x000f22000c1e1900 */
[----:B------:R-:W-:Y:S01]  /*0550*/  IMAD.SHL.U32 R26, R21, 0x4, RZ ;  /* 0x00000004151a7824 */ /* 0x000fe200078e00ff */
[----:B------:R-:W-:Y:S01]  /*0560*/  UIADD3 UR6, UPT, UPT, UR6, 0x8, URZ ;  /* 0x0000000806067890 */ /* 0x000fe2000fffe0ff */
[----:B------:R-:W-:-:S02]  /*0570*/  IADD3 R20, PT, PT, R20, 0x8, RZ ;  /* 0x0000000814147810 */ /* 0x000fc40007ffe0ff */
[----:B------:R-:W2:Y:S01]  /*0580*/  LDC R27, c[0x3][R26] ;  /* 0x00c000001a1b7b82 */ /* 0x000ea20000000800 */
[----:B------:R-:W-:Y:S01]  /*0590*/  UISETP.NE.AND UP1, UPT, UR6, URZ, UPT ;  /* 0x000000ff0600728c */ /* 0x000fe2000bf25270 */
[----:B------:R-:W-:Y:S02]  /*05a0*/  IADD3 R14, PT, PT, R14, 0x8, RZ ;  /* 0x000000080e0e7810 */ /* 0x000fe40007ffe0ff */
[----:B------:R-:W-:-:S04]  /*05b0*/  IADD3 R21, PT, PT, R21, 0x8, RZ ;  /* 0x0000000815157810 */ /* 0x000fc80007ffe0ff */
[----:B------:R-:W3:Y:S08]  /*05c0*/  LDC R28, c[0x3][R26+0x4] ;  /* 0x00c001001a1c7b82 */ /* 0x000ef00000000800 */
[----:B-----5:R-:W4:Y:S08]  /*05d0*/  LDC R11, c[0x3][R26+0x8] ;  /* 0x00c002001a0b7b82 */ /* 0x020f300000000800 */
[----:B0-----:R-:W0:Y:S08]  /*05e0*/  LDC R5, c[0x3][R26+0xc] ;  /* 0x00c003001a057b82 */ /* 0x001e300000000800 */
[----:B-1----:R-:W1:Y:S08]  /*05f0*/  LDC R7, c[0x3][R26+0x14] ;  /* 0x00c005001a077b82 */ /* 0x002e700000000800 */
[----:B------:R-:W5:Y:S01]  /*0600*/  LDC R9, c[0x3][R26+0x18] ;  /* 0x00c006001a097b82 */ /* 0x000f620000000800 */
[----:B--2---:R-:W-:-:S07]  /*0610*/  FFMA R22, R25, R27, R22 ;  /* 0x0000001b19167223 */ /* 0x004fce0000000016 */
[----:B------:R-:W2:Y:S01]  /*0620*/  LDC R25, c[0x3][R26+0x10] ;  /* 0x00c004001a197b82 */ /* 0x000ea20000000800 */
[----:B---3--:R-:W-:-:S07]  /*0630*/  FFMA R23, R23, R28, R22 ;  /* 0x0000001c17177223 */ /* 0x008fce0000000016 */
[----:B------:R-:W3:Y:S01]  /*0640*/  LDC R22, c[0x3][R26+0x1c] ;  /* 0x00c007001a167b82 */ /* 0x000ee20000000800 */
[----:B----4-:R-:W-:-:S04]  /*0650*/  FFMA R11, R24, R11, R23 ;  /* 0x0000000b180b7223 */ /* 0x010fc80000000017 */
[----:B0-----:R-:W-:-:S04]  /*0660*/  FFMA R5, R10, R5, R11 ;  /* 0x000000050a057223 */ /* 0x001fc8000000000b */
[----:B--2---:R-:W-:-:S04]  /*0670*/  FFMA R5, R4, R25, R5 ;  /* 0x0000001904057223 */ /* 0x004fc80000000005 */
[----:B-1----:R-:W-:-:S04]  /*0680*/  FFMA R5, R6, R7, R5 ;  /* 0x0000000706057223 */ /* 0x002fc80000000005 */
[----:B-----5:R-:W-:-:S04]  /*0690*/  FFMA R5, R8, R9, R5 ;  /* 0x0000000908057223 */ /* 0x020fc80000000005 */
[----:B---3--:R-:W-:Y:S01]  /*06a0*/  FFMA R22, R12, R22, R5 ;  /* 0x000000160c167223 */ /* 0x008fe20000000005 */
[----:B------:R-:W-:Y:S06]  /*06b0*/  BRA.U UP1, `(.L_x_32) ;  /* 0xfffffffd01047547 */ /* 0x000fec000b83ffff */
[----:B------:R-:W-:-:S07]  /*06c0*/  IADD3 R20, PT, PT, R20, -0x3, RZ ;  /* 0xfffffffd14147810 */ /* 0x000fce0007ffe0ff */
.L_x_31:
[----:B------:R-:W-:Y:S05]  /*06d0*/  BRA.U !UP0, `(.L_x_33) ;  /* 0x0000000108887547 */ /* 0x000fea000b800000 */
[----:B------:R-:W0:Y:S01]  /*06e0*/  LDC.64 R2, c[0x0][0x380] ;  /* 0x0000e000ff027b82 */ /* 0x000e220000000a00 */
[----:B------:R-:W1:Y:S01]  /*06f0*/  LDCU UR6, c[0x0][0x390] ;  /* 0x00007200ff0677ac */ /* 0x000e620008000800 */
[----:B------:R-:W-:-:S05]  /*0700*/  IMAD.IADD R4, R15, 0x1, R20 ;  /* 0x000000010f047824 */ /* 0x000fca00078e0214 */
[----:B------:R-:W-:Y:S02]  /*0710*/  VIMNMX R5, PT, PT, RZ, R4, !PT ;  /* 0x00000004ff057248 */ /* 0x000fe40007fe0100 */
[C---:B------:R-:W-:Y:S02]  /*0720*/  VIADDMNMX R6, R4.reuse, 0x1, RZ, !PT ;  /* 0x0000000104067846 */ /* 0x040fe400078001ff */
[----:B------:R-:W-:Y:S02]  /*0730*/  VIMNMX R5, PT, PT, R5, UR4, PT ;  /* 0x0000000405057c48 */ /* 0x000fe4000bfe0100 */
[----:B------:R-:W-:Y:S02]  /*0740*/  VIADDMNMX R8, R4, 0x2, RZ, !PT ;  /* 0x0000000204087846 */ /* 0x000fe400078001ff */
[----:B------:R-:W-:Y:S02]  /*0750*/  VIMNMX R7, PT, PT, R6, UR4, PT ;  /* 0x0000000406077c48 */ /* 0x000fe4000bfe0100 */
[----:B------:R-:W-:Y:S01]  /*0760*/  VIADDMNMX R6, R4, 0x3, RZ, !PT ;  /* 0x0000000304067846 */ /* 0x000fe200078001ff */
[----:B-1----:R-:W-:Y:S01]  /*0770*/  IMAD R5, R18, UR6, R5 ;  /* 0x0000000612057c24 */ /* 0x002fe2000f8e0205 */
[----:B------:R-:W-:Y:S01]  /*0780*/  VIMNMX R9, PT, PT, R8, UR4, PT ;  /* 0x0000000408097c48 */ /* 0x000fe2000bfe0100 */
[----:B------:R-:W-:Y:S01]  /*0790*/  IMAD R7, R18, UR6, R7 ;  /* 0x0000000612077c24 */ /* 0x000fe2000f8e0207 */
[----:B------:R-:W-:Y:S01]  /*07a0*/  VIMNMX R11, PT, PT, R6, UR4, PT ;  /* 0x00000004060b7c48 */ /* 0x000fe2000bfe0100 */
[----:B0-----:R-:W-:-:S04]  /*07b0*/  IMAD.WIDE R4, R5, 0x4, R2 ;  /* 0x0000000405047825 */ /* 0x001fc800078e0202 */
[C---:B------:R-:W-:Y:S02]  /*07c0*/  IMAD R9, R18.reuse, UR6, R9 ;  /* 0x0000000612097c24 */ /* 0x040fe4000f8e0209 */
[----:B------:R-:W-:Y:S01]  /*07d0*/  IMAD.WIDE R6, R7, 0x4, R2 ;  /* 0x0000000407067825 */ /* 0x000fe200078e0202 */
[----:B------:R0:W2:Y:S03]  /*07e0*/  LDG.E R5, desc[UR14][R4.64] ;  /* 0x0000000e04057981 */ /* 0x0000a6000c1e1900 */
[----:B------:R-:W-:Y:S02]  /*07f0*/  IMAD R11, R18, UR6, R11 ;  /* 0x00000006120b7c24 */ /* 0x000fe4000f8e020b */
[--C-:B------:R-:W-:Y:S01]  /*0800*/  IMAD.WIDE R8, R9, 0x4, R2.reuse ;  /* 0x0000000409087825 */ /* 0x100fe200078e0202 */
[----:B------:R-:W3:Y:S03]  /*0810*/  LDG.E R6, desc[UR14][R6.64] ;  /* 0x0000000e06067981 */ /* 0x000ee6000c1e1900 */
[----:B------:R-:W-:-:S02]  /*0820*/  IMAD.WIDE R2, R11, 0x4, R2 ;  /* 0x000000040b027825 */ /* 0x000fc400078e0202 */
[----:B------:R-:W4:Y:S04]  /*0830*/  LDG.E R8, desc[UR14][R8.64] ;  /* 0x0000000e08087981 */ /* 0x000f28000c1e1900 */
[----:B------:R-:W5:Y:S01]  /*0840*/  LDG.E R3, desc[UR14][R2.64] ;  /* 0x0000000e02037981 */ /* 0x000f62000c1e1900 */
[----:B------:R-:W-:Y:S02]  /*0850*/  IADD3 R10, PT, PT, R19, R20, RZ ;  /* 0x00000014130a7210 */ /* 0x000fe40007ffe0ff */
[----:B------:R-:W-:Y:S02]  /*0860*/  IADD3 R20, PT, PT, R20, 0x4, RZ ;  /* 0x0000000414147810 */ /* 0x000fe40007ffe0ff */
[----:B------:R-:W-:-:S04]  /*0870*/  SHF.L.U32 R10, R10, 0x2, RZ ;  /* 0x000000020a0a7819 */ /* 0x000fc800000006ff */
[----:B------:R-:W2:Y:S08]  /*0880*/  LDC R11, c[0x3][R10] ;  /* 0x00c000000a0b7b82 */ /* 0x000eb00000000800 */
[----:B------:R-:W3:Y:S08]  /*0890*/  LDC R12, c[0x3][R10+0x4] ;  /* 0x00c001000a0c7b82 */ /* 0x000ef00000000800 */
[----:B0-----:R-:W4:Y:S08]  /*08a0*/  LDC R4, c[0x3][R10+0x8] ;  /* 0x00c002000a047b82 */ /* 0x001f300000000800 */
[----:B------:R-:W5:Y:S01]  /*08b0*/  LDC R13, c[0x3][R10+0xc] ;  /* 0x00c003000a0d7b82 */ /* 0x000f620000000800 */
[----:B--2---:R-:W-:-:S04]  /*08c0*/  FFMA R5, R5, R11, R22 ;  /* 0x0000000b05057223 */ /* 0x004fc80000000016 */
[----:B---3--:R-:W-:-:S04]  /*08d0*/  FFMA R5, R6, R12, R5 ;  /* 0x0000000c06057223 */ /* 0x008fc80000000005 */
[----:B----4-:R-:W-:-:S04]  /*08e0*/  FFMA R4, R8, R4, R5 ;  /* 0x0000000408047223 */ /* 0x010fc80000000005 */
[----:B-----5:R-:W-:-:S07]  /*08f0*/  FFMA R22, R3, R13, R4 ;  /* 0x0000000d03167223 */ /* 0x020fce0000000004 */
.L_x_33:
[----:B------:R-:W-:Y:S01]  /*0900*/  LOP3.LUT P0, RZ, R17, 0x1, RZ, 0xc0, !PT ;  /* 0x0000000111ff7812 */ /* 0x000fe2000780c0ff */
[----:B------:R-:W0:Y:S01]  /*0910*/  LDC.64 R2, c[0x0][0x380] ;  /* 0x0000e000ff027b82 */ /* 0x000e220000000a00 */
[----:B------:R-:W1:Y:S11]  /*0920*/  LDCU UR6, c[0x0][0x390] ;  /* 0x00007200ff0677ac */ /* 0x000e760008000800 */
[----:B------:R-:W-:Y:S01]  /*0930*/  @P0 IADD3 R4, PT, PT, R15, R20, RZ ;  /* 0x000000140f040210 */ /* 0x000fe20007ffe0ff */
[----:B------:R-:W-:Y:S01]  /*0940*/  @P0 IMAD.IADD R6, R19, 0x1, R20 ;  /* 0x0000000113060824 */ /* 0x000fe200078e0214 */
[----:B------:R-:W-:-:S02]  /*0950*/  @P0 IADD3 R20, PT, PT, R20, 0x2, RZ ;  /* 0x0000000214140810 */ /* 0x000fc40007ffe0ff */
[----:B------:R-:W-:Y:S02]  /*0960*/  @P0 VIMNMX R5, PT, PT, RZ, R4, !PT ;  /* 0x00000004ff050248 */ /* 0x000fe40007fe0100 */
[----:B------:R-:W-:Y:S02]  /*0970*/  @P0 VIADDMNMX R4, R4, 0x1, RZ, !PT ;  /* 0x0000000104040846 */ /* 0x000fe400078001ff */
[----:B------:R-:W-:Y:S02]  /*0980*/  @P0 VIMNMX R5, PT, PT, R5, UR4, PT ;  /* 0x0000000405050c48 */ /* 0x000fe4000bfe0100 */
[----:B------:R-:W-:Y:S02]  /*0990*/  @P0 VIMNMX R9, PT, PT, R4, UR4, PT ;  /* 0x0000000404090c48 */ /* 0x000fe4000bfe0100 */
[----:B------:R-:W-:Y:S01]  /*09a0*/  VIADDMNMX R4, R20, R15, RZ, !PT ;  /* 0x0000000f14047246 */ /* 0x000fe200078001ff */
[C---:B-1----:R-:W-:Y:S02]  /*09b0*/  @P0 IMAD R5, R18.reuse, UR6, R5 ;  /* 0x0000000612050c24 */ /* 0x042fe4000f8e0205 */
[----:B------:R-:W-:Y:S01]  /*09c0*/  @P0 IMAD R9, R18, UR6, R9 ;  /* 0x0000000612090c24 */ /* 0x000fe2000f8e0209 */
[----:B------:R-:W-:Y:S01]  /*09d0*/  VIMNMX R7, PT, PT, R4, UR4, PT ;  /* 0x0000000404077c48 */ /* 0x000fe2000bfe0100 */
[----:B0-----:R-:W-:-:S04]  /*09e0*/  @P0 IMAD.WIDE R4, R5, 0x4, R2 ;  /* 0x0000000405040825 */ /* 0x001fc800078e0202 */
[----:B------:R-:W-:Y:S02]  /*09f0*/  IMAD R7, R18, UR6, R7 ;  /* 0x0000000612077c24 */ /* 0x000fe4000f8e0207 */
[--C-:B------:R-:W-:Y:S01]  /*0a00*/  @P0 IMAD.WIDE R8, R9, 0x4, R2.reuse ;  /* 0x0000000409080825 */ /* 0x100fe200078e0202 */
[----:B------:R-:W2:Y:S03]  /*0a10*/  @P0 LDG.E R5, desc[UR14][R4.64] ;  /* 0x0000000e04050981 */ /* 0x000ea6000c1e1900 */
[----:B------:R-:W-:Y:S02]  /*0a20*/  IMAD.WIDE R2, R7, 0x4, R2 ;  /* 0x0000000407027825 */ /* 0x000fe400078e0202 */
[----:B------:R-:W3:Y:S04]  /*0a30*/  @P0 LDG.E R8, desc[UR14][R8.64] ;  /* 0x0000000e08080981 */ /* 0x000ee8000c1e1900 */
[----:B------:R-:W4:Y:S01]  /*0a40*/  LDG.E R3, desc[UR14][R2.64] ;  /* 0x0000000e02037981 */ /* 0x000f22000c1e1900 */
[----:B------:R-:W-:-:S02]  /*0a50*/  @P0 SHF.L.U32 R6, R6, 0x2, RZ ;  /* 0x0000000206060819 */ /* 0x000fc400000006ff */
[----:B------:R-:W-:Y:S02]  /*0a60*/  IADD3 R19, PT, PT, R19, R20, RZ ;  /* 0x0000001413137210 */ /* 0x000fe40007ffe0ff */
[----:B------:R-:W2:Y:S01]  /*0a70*/  @P0 LDC R7, c[0x3][R6] ;  /* 0x00c0000006070b82 */ /* 0x000ea20000000800 */
[----:B------:R-:W-:Y:S01]  /*0a80*/  ISETP.NE.AND P1, PT, R17, UR5, PT ;  /* 0x0000000511007c0c */ /* 0x000fe2000bf25270 */
[----:B------:R-:W-:Y:S01]  /*0a90*/  UIADD3 UR5, UPT, UPT, UR5, 0x1, URZ ;  /* 0x0000000105057890 */ /* 0x000fe2000fffe0ff */
[----:B------:R-:W-:-:S05]  /*0aa0*/  SHF.L.U32 R19, R19, 0x2, RZ ;  /* 0x0000000213137819 */ /* 0x000fca00000006ff */
[----:B------:R-:W3:Y:S08]  /*0ab0*/  @P0 LDC R10, c[0x3][R6+0x4] ;  /* 0x00c00100060a0b82 */ /* 0x000ef00000000800 */
[----:B------:R-:W4:Y:S01]  /*0ac0*/  LDC R19, c[0x3][R19] ;  /* 0x00c0000013137b82 */ /* 0x000f220000000800 */
[----:B--2---:R-:W-:-:S04]  /*0ad0*/  @P0 FFMA R7, R5, R7, R22 ;  /* 0x0000000705070223 */ /* 0x004fc80000000016 */
[----:B---3--:R-:W-:-:S04]  /*0ae0*/  @P0 FFMA R22, R8, R10, R7 ;  /* 0x0000000a08160223 */ /* 0x008fc80000000007 */
[----:B----4-:R-:W-:Y:S01]  /*0af0*/  FFMA R22, R3, R19, R22 ;  /* 0x0000001303167223 */ /* 0x010fe20000000016 */
[----:B------:R-:W-:Y:S06]  /*0b00*/  @P1 BRA `(.L_x_34) ;  /* 0xfffffff400b81947 */ /* 0x000fec000383ffff */
.L_x_30:
[----:B------:R-:W0:Y:S01]  /*0b10*/  LDC.64 R2, c[0x0][0x388] ;  /* 0x0000e200ff027b82 */ /* 0x000e220000000a00 */
[----:B------:R-:W-:-:S04]  /*0b20*/  IMAD R15, R0, UR6, R15 ;  /* 0x00000006000f7c24 */ /* 0x000fc8000f8e020f */
[----:B0-----:R-:W-:-:S05]  /*0b30*/  IMAD.WIDE R2, R15, 0x4, R2 ;  /* 0x000000040f027825 */ /* 0x001fca00078e0202 */
[----:B------:R-:W-:Y:S01]  /*0b40*/  STG.E desc[UR14][R2.64], R22 ;  /* 0x0000001602007986 */ /* 0x000fe2000c10190e */
[----:B------:R-:W-:Y:S05]  /*0b50*/  EXIT ;  /* 0x000000000000794d */ /* 0x000fea0003800000 */
.L_x_35:
        /* <DEDUP_REMOVED lines=10> */
.L_x_39:


//--------------------- .nv.shared._Z21convolution1DVerticalPKfPfiii --------------------------
	.section	.nv.shared._Z21convolution1DVerticalPKfPfiii,"aw",@nobits
	.sectionflags	@""
	.align	4
.nv.shared._Z21convolution1DVerticalPKfPfiii:
	.zero		1168


//--------------------- .nv.shared.reserved.0     --------------------------
	.section	.nv.shared.reserved.0,"aw",@nobits
	.weak		__nv_reservedSMEM_offset_0_alias
	.size		__nv_reservedSMEM_offset_0_alias, 0, 64
	.other		__nv_reservedSMEM_offset_0_alias,@"STO_CUDA_RESERVED_SHARED STV_DEFAULT"
__nv_reservedSMEM_offset_0_alias:
	.zero		0
	.zero		64


//--------------------- .nv.shared._Z23convolution1DHorizontalPKfPfiii --------------------------
	.section	.nv.shared._Z23convolution1DHorizontalPKfPfiii,"aw",@nobits
	.sectionflags	@""
	.align	4
.nv.shared._Z23convolution1DHorizontalPKfPfiii:
	.zero		1168


//--------------------- .nv.shared._Z19convolution2DSharedPKfPfiii --------------------------
	.section	.nv.shared._Z19convolution2DSharedPKfPfiii,"aw",@nobits
	.sectionflags	@""
	.align	4
.nv.shared._Z19convolution2DSharedPKfPfiii:
	.zero		6208


//--------------------- .nv.constant0._Z21convolution1DVerticalPKfPfiii --------------------------
	.section	.nv.constant0._Z21convolution1DVerticalPKfPfiii,"a",@progbits
	.sectionflags	@""
	.align	4
.nv.constant0._Z21convolution1DVerticalPKfPfiii:
	.zero		924


//--------------------- .nv.constant0._Z23convolution1DHorizontalPKfPfiii --------------------------
	.section	.nv.constant0._Z23convolution1DHorizontalPKfPfiii,"a",@progbits
	.sectionflags	@""
	.align	4
.nv.constant0._Z23convolution1DHorizontalPKfPfiii:
	.zero		924


//--------------------- .nv.constant0._Z19convolution2DSharedPKfPfiii --------------------------
	.section	.nv.constant0._Z19convolution2DSharedPKfPfiii,"a",@progbits
	.sectionflags	@""
	.align	4
.nv.constant0._Z19convolution2DSharedPKfPfiii:
	.zero		924


//--------------------- .nv.constant0._Z18convolution2DNaivePKfPfiii --------------------------
	.section	.nv.constant0._Z18convolution2DNaivePKfPfiii,"a",@progbits
	.sectionflags	@""
	.align	4
.nv.constant0._Z18convolution2DNaivePKfPfiii:
	.zero		924


//--------------------- SYMBOLS --------------------------

	.type		.nv.reservedSmem.offset0,@object
	.size		.nv.reservedSmem.offset0,0x4
	.type		.nv.reservedSmem.cap,@object
	.size		.nv.reservedSmem.cap,0x4
